//
// Generated by NVIDIA NVVM Compiler
//
// Compiler Build ID: CL-36424714
// Cuda compilation tools, release 13.0, V13.0.88
// Based on NVVM 20.0.0
//

.version 9.0
.target sm_100
.address_size 64

	// .globl	_Z9thresholdPdPbS_id
// _ZZ10calc_errorPdS_S_iE4errs has been demoted

.visible .entry _Z9thresholdPdPbS_id(
	.param .u64 .ptr .align 1 _Z9thresholdPdPbS_id_param_0,
	.param .u64 .ptr .align 1 _Z9thresholdPdPbS_id_param_1,
	.param .u64 .ptr .align 1 _Z9thresholdPdPbS_id_param_2,
	.param .u32 _Z9thresholdPdPbS_id_param_3,
	.param .f64 _Z9thresholdPdPbS_id_param_4
)
{
	.reg .pred 	%p<2>;
	.reg .b16 	%rs<2>;
	.reg .b32 	%r<7>;
	.reg .b64 	%rd<12>;
	.reg .b64 	%fd<19>;

	ld.param.u64 	%rd1, [_Z9thresholdPdPbS_id_param_0];
	ld.param.u64 	%rd2, [_Z9thresholdPdPbS_id_param_1];
	ld.param.u64 	%rd3, [_Z9thresholdPdPbS_id_param_2];
	ld.param.u32 	%r1, [_Z9thresholdPdPbS_id_param_3];
	ld.param.f64 	%fd1, [_Z9thresholdPdPbS_id_param_4];
	cvta.to.global.u64 	%rd4, %rd2;
	cvta.to.global.u64 	%rd5, %rd3;
	cvta.to.global.u64 	%rd6, %rd1;
	mov.u32 	%r2, %ntid.x;
	mov.u32 	%r3, %ctaid.x;
	mov.u32 	%r4, %tid.x;
	mad.lo.s32 	%r5, %r2, %r3, %r4;
	mul.lo.s32 	%r6, %r5, 3;
	mul.wide.s32 	%rd7, %r6, 8;
	add.s64 	%rd8, %rd6, %rd7;
	ld.global.f64 	%fd2, [%rd8];
	div.rn.f64 	%fd3, %fd2, %fd2;
	add.s64 	%rd9, %rd5, %rd7;
	ld.global.f64 	%fd4, [%rd9];
	sub.f64 	%fd5, %fd3, %fd4;
	ld.global.f64 	%fd6, [%rd8+8];
	div.rn.f64 	%fd7, %fd6, %fd2;
	ld.global.f64 	%fd8, [%rd9+8];
	sub.f64 	%fd9, %fd7, %fd8;
	ld.global.f64 	%fd10, [%rd8+16];
	div.rn.f64 	%fd11, %fd10, %fd2;
	ld.global.f64 	%fd12, [%rd9+16];
	sub.f64 	%fd13, %fd11, %fd12;
	mul.f64 	%fd14, %fd9, %fd9;
	fma.rn.f64 	%fd15, %fd5, %fd5, %fd14;
	fma.rn.f64 	%fd16, %fd13, %fd13, %fd15;
	cvt.rn.f64.s32 	%fd17, %r1;
	div.rn.f64 	%fd18, %fd16, %fd17;
	setp.lt.f64 	%p1, %fd18, %fd1;
	selp.u16 	%rs1, 1, 0, %p1;
	cvt.s64.s32 	%rd10, %r5;
	add.s64 	%rd11, %rd4, %rd10;
	st.global.u8 	[%rd11], %rs1;
	ret;

}
	// .globl	_Z10calc_errorPdS_S_i
.visible .entry _Z10calc_errorPdS_S_i(
	.param .u64 .ptr .align 1 _Z10calc_errorPdS_S_i_param_0,
	.param .u64 .ptr .align 1 _Z10calc_errorPdS_S_i_param_1,
	.param .u64 .ptr .align 1 _Z10calc_errorPdS_S_i_param_2,
	.param .u32 _Z10calc_errorPdS_S_i_param_3
)
{
	.reg .pred 	%p<13>;
	.reg .b32 	%r<86>;
	.reg .b64 	%rd<12>;
	.reg .b64 	%fd<53>;
	// demoted variable
	.shared .align 8 .b8 _ZZ10calc_errorPdS_S_iE4errs[27168];
	ld.param.u64 	%rd3, [_Z10calc_errorPdS_S_i_param_0];
	ld.param.u64 	%rd4, [_Z10calc_errorPdS_S_i_param_1];
	ld.param.u64 	%rd5, [_Z10calc_errorPdS_S_i_param_2];
	ld.param.u32 	%r31, [_Z10calc_errorPdS_S_i_param_3];
	mov.u32 	%r1, %ntid.x;
	mov.u32 	%r32, %ctaid.x;
	mov.u32 	%r33, %tid.x;
	mad.lo.s32 	%r2, %r1, %r32, %r33;
	setp.ge.s32 	%p1, %r2, %r31;
	@%p1 bra 	$L__BB1_3;
	cvta.to.global.u64 	%rd1, %rd3;
	cvta.to.global.u64 	%rd2, %rd5;
	mov.u32 	%r39, _ZZ10calc_errorPdS_S_iE4errs;
	mov.u32 	%r72, %r2;
$L__BB1_2:
	mul.wide.s32 	%rd6, %r72, 8;
	add.s64 	%rd7, %rd1, %rd6;
	ld.global.f64 	%fd1, [%rd7];
	mul.hi.s32 	%r34, %r72, 1431655766;
	shr.u32 	%r35, %r34, 31;
	add.s32 	%r36, %r34, %r35;
	mad.lo.s32 	%r37, %r36, 3, 2;
	mul.wide.s32 	%rd8, %r37, 8;
	add.s64 	%rd9, %rd1, %rd8;
	ld.global.f64 	%fd2, [%rd9];
	div.rn.f64 	%fd3, %fd1, %fd2;
	add.s64 	%rd10, %rd2, %rd6;
	ld.global.f64 	%fd4, [%rd10];
	sub.f64 	%fd5, %fd3, %fd4;
	shl.b32 	%r38, %r72, 3;
	add.s32 	%r40, %r39, %r38;
	mul.f64 	%fd6, %fd5, %fd5;
	st.shared.f64 	[%r40], %fd6;
	add.s32 	%r72, %r72, %r1;
	setp.lt.s32 	%p2, %r72, %r31;
	@%p2 bra 	$L__BB1_2;
$L__BB1_3:
	bar.sync 	0;
	setp.ne.s32 	%p3, %r2, 0;
	@%p3 bra 	$L__BB1_17;
	setp.lt.s32 	%p4, %r31, 1;
	mov.b32 	%r85, 0;
	@%p4 bra 	$L__BB1_16;
	mul.lo.s32 	%r44, %r31, 3;
	max.s32 	%r5, %r44, 1;
	and.b32  	%r6, %r5, 7;
	setp.lt.s32 	%p5, %r44, 8;
	mov.b32 	%r80, 0;
	mov.u32 	%r85, %r80;
	@%p5 bra 	$L__BB1_8;
	and.b32  	%r80, %r5, 2147483640;
	mov.u32 	%r47, _ZZ10calc_errorPdS_S_iE4errs;
	add.s32 	%r73, %r47, 32;
	neg.s32 	%r74, %r80;
	mov.b32 	%r85, 0;
$L__BB1_7:
	.pragma "nounroll";
	ld.shared.f64 	%fd7, [%r73+-32];
	cvt.rn.f64.s32 	%fd8, %r85;
	add.f64 	%fd9, %fd7, %fd8;
	cvt.rzi.s32.f64 	%r48, %fd9;
	ld.shared.f64 	%fd10, [%r73+-24];
	cvt.rn.f64.s32 	%fd11, %r48;
	add.f64 	%fd12, %fd10, %fd11;
	cvt.rzi.s32.f64 	%r49, %fd12;
	ld.shared.f64 	%fd13, [%r73+-16];
	cvt.rn.f64.s32 	%fd14, %r49;
	add.f64 	%fd15, %fd13, %fd14;
	cvt.rzi.s32.f64 	%r50, %fd15;
	ld.shared.f64 	%fd16, [%r73+-8];
	cvt.rn.f64.s32 	%fd17, %r50;
	add.f64 	%fd18, %fd16, %fd17;
	cvt.rzi.s32.f64 	%r51, %fd18;
	ld.shared.f64 	%fd19, [%r73];
	cvt.rn.f64.s32 	%fd20, %r51;
	add.f64 	%fd21, %fd19, %fd20;
	cvt.rzi.s32.f64 	%r52, %fd21;
	ld.shared.f64 	%fd22, [%r73+8];
	cvt.rn.f64.s32 	%fd23, %r52;
	add.f64 	%fd24, %fd22, %fd23;
	cvt.rzi.s32.f64 	%r53, %fd24;
	ld.shared.f64 	%fd25, [%r73+16];
	cvt.rn.f64.s32 	%fd26, %r53;
	add.f64 	%fd27, %fd25, %fd26;
	cvt.rzi.s32.f64 	%r54, %fd27;
	ld.shared.f64 	%fd28, [%r73+24];
	cvt.rn.f64.s32 	%fd29, %r54;
	add.f64 	%fd30, %fd28, %fd29;
	cvt.rzi.s32.f64 	%r85, %fd30;
	add.s32 	%r74, %r74, 8;
	add.s32 	%r73, %r73, 64;
	setp.ne.s32 	%p6, %r74, 0;
	@%p6 bra 	$L__BB1_7;
$L__BB1_8:
	setp.eq.s32 	%p7, %r6, 0;
	@%p7 bra 	$L__BB1_16;
	and.b32  	%r18, %r5, 3;
	setp.lt.u32 	%p8, %r6, 4;
	@%p8 bra 	$L__BB1_11;
	shl.b32 	%r56, %r80, 3;
	mov.u32 	%r57, _ZZ10calc_errorPdS_S_iE4errs;
	add.s32 	%r58, %r57, %r56;
	ld.shared.f64 	%fd31, [%r58];
	cvt.rn.f64.s32 	%fd32, %r85;
	add.f64 	%fd33, %fd31, %fd32;
	cvt.rzi.s32.f64 	%r59, %fd33;
	ld.shared.f64 	%fd34, [%r58+8];
	cvt.rn.f64.s32 	%fd35, %r59;
	add.f64 	%fd36, %fd34, %fd35;
	cvt.rzi.s32.f64 	%r60, %fd36;
	ld.shared.f64 	%fd37, [%r58+16];
	cvt.rn.f64.s32 	%fd38, %r60;
	add.f64 	%fd39, %fd37, %fd38;
	cvt.rzi.s32.f64 	%r61, %fd39;
	ld.shared.f64 	%fd40, [%r58+24];
	cvt.rn.f64.s32 	%fd41, %r61;
	add.f64 	%fd42, %fd40, %fd41;
	cvt.rzi.s32.f64 	%r85, %fd42;
	add.s32 	%r80, %r80, 4;
$L__BB1_11:
	setp.eq.s32 	%p9, %r18, 0;
	@%p9 bra 	$L__BB1_16;
	setp.eq.s32 	%p10, %r18, 1;
	@%p10 bra 	$L__BB1_14;
	shl.b32 	%r63, %r80, 3;
	mov.u32 	%r64, _ZZ10calc_errorPdS_S_iE4errs;
	add.s32 	%r65, %r64, %r63;
	ld.shared.f64 	%fd43, [%r65];
	cvt.rn.f64.s32 	%fd44, %r85;
	add.f64 	%fd45, %fd43, %fd44;
	cvt.rzi.s32.f64 	%r66, %fd45;
	ld.shared.f64 	%fd46, [%r65+8];
	cvt.rn.f64.s32 	%fd47, %r66;
	add.f64 	%fd48, %fd46, %fd47;
	cvt.rzi.s32.f64 	%r85, %fd48;
	add.s32 	%r80, %r80, 2;
$L__BB1_14:
	and.b32  	%r67, %r5, 1;
	setp.eq.b32 	%p11, %r67, 1;
	not.pred 	%p12, %p11;
	@%p12 bra 	$L__BB1_16;
	shl.b32 	%r68, %r80, 3;
	mov.u32 	%r69, _ZZ10calc_errorPdS_S_iE4errs;
	add.s32 	%r70, %r69, %r68;
	ld.shared.f64 	%fd49, [%r70];
	cvt.rn.f64.s32 	%fd50, %r85;
	add.f64 	%fd51, %fd49, %fd50;
	cvt.rzi.s32.f64 	%r85, %fd51;
$L__BB1_16:
	div.s32 	%r71, %r85, %r31;
	cvt.rn.f64.s32 	%fd52, %r71;
	cvta.to.global.u64 	%rd11, %rd4;
	st.global.f64 	[%rd11], %fd52;
$L__BB1_17:
	ret;

}


// ===== COMPILED SASS (sm_100) =====

	.target	sm_100

	.elftype	@"ET_EXEC"


//--------------------- .note.nv.tkinfo           --------------------------
	.section	.note.nv.tkinfo,"",@"SHT_NOTE"
	.sectionflags	@"SHF_NOTE_NV_TKINFO"
	.tkinfo
        /*0018*/ 	.word	0x00000002
        /*0030*/ 	.string	""
        /*0030*/ 	.string	"ptxas"
        /*0030*/ 	.string	"Cuda compilation tools, release 13.0, V13.0.88"
        /*0030*/ 	.string	"Build cuda_13.0.r13.0/compiler.36424714_0"
        /*0030*/ 	.string	"-arch sm_100 -m 64 "



//--------------------- .note.nv.cuinfo           --------------------------
	.section	.note.nv.cuinfo,"",@"SHT_NOTE"
	.sectionflags	@"SHF_NOTE_NV_CUINFO"
        /*0018*/ 	.short	0x0002
        /*001a*/ 	.short	0x0064
        /*001c*/ 	.short	0x0082
	.zero		2


//--------------------- .nv.info                  --------------------------
	.section	.nv.info,"",@"SHT_CUDA_INFO"
	.align	4


	//----- nvinfo : EIATTR_REGCOUNT
	.align		4
        /*0000*/ 	.byte	0x04, 0x2f
        /*0002*/ 	.short	(.L_1 - .L_0)
	.align		4
.L_0:
        /*0004*/ 	.word	index@(_Z9thresholdPdPbS_id)
        /*0008*/ 	.word	0x0000001f


	//----- nvinfo : EIATTR_FRAME_SIZE
	.align		4
.L_1:
        /*000c*/ 	.byte	0x04, 0x11
        /*000e*/ 	.short	(.L_3 - .L_2)
	.align		4
.L_2:
        /*0010*/ 	.word	index@($__internal_1_$__cuda_sm20_div_rn_f64_full)
        /*0014*/ 	.word	0x00000000


	//----- nvinfo : EIATTR_FRAME_SIZE
	.align		4
.L_3:
        /*0018*/ 	.byte	0x04, 0x11
        /*001a*/ 	.short	(.L_5 - .L_4)
	.align		4
.L_4:
        /*001c*/ 	.word	index@(_Z9thresholdPdPbS_id)
        /*0020*/ 	.word	0x00000000


	//----- nvinfo : EIATTR_REGCOUNT
	.align		4
.L_5:
        /*0024*/ 	.byte	0x04, 0x2f
        /*0026*/ 	.short	(.L_7 - .L_6)
	.align		4
.L_6:
        /*0028*/ 	.word	index@(_Z10calc_errorPdS_S_i)
        /*002c*/ 	.word	0x0000001e


	//----- nvinfo : EIATTR_FRAME_SIZE
	.align		4
.L_7:
        /*0030*/ 	.byte	0x04, 0x11
        /*0032*/ 	.short	(.L_9 - .L_8)
	.align		4
.L_8:
        /*0034*/ 	.word	index@($__internal_0_$__cuda_sm20_div_rn_f64_full)
        /*0038*/ 	.word	0x00000000


	//----- nvinfo : EIATTR_FRAME_SIZE
	.align		4
.L_9:
        /*003c*/ 	.byte	0x04, 0x11
        /*003e*/ 	.short	(.L_11 - .L_10)
	.align		4
.L_10:
        /*0040*/ 	.word	index@(_Z10calc_errorPdS_S_i)
        /*0044*/ 	.word	0x00000000


	//----- nvinfo : EIATTR_MIN_STACK_SIZE
	.align		4
.L_11:
        /*0048*/ 	.byte	0x04, 0x12
        /*004a*/ 	.short	(.L_13 - .L_12)
	.align		4
.L_12:
        /*004c*/ 	.word	index@(_Z10calc_errorPdS_S_i)
        /*0050*/ 	.word	0x00000000


	//----- nvinfo : EIATTR_MIN_STACK_SIZE
	.align		4
.L_13:
        /*0054*/ 	.byte	0x04, 0x12
        /*0056*/ 	.short	(.L_15 - .L_14)
	.align		4
.L_14:
        /*0058*/ 	.word	index@(_Z9thresholdPdPbS_id)
        /*005c*/ 	.word	0x00000000
.L_15:


//--------------------- .nv.compat                --------------------------
	.section	.nv.compat,"",@"SHT_CUDA_COMPAT_INFO"
	.align	4
        /*0000*/ 	.byte	0x02, 0x09, 0x00, 0x00, 0x02, 0x02, 0x01, 0x00, 0x02, 0x05, 0x05, 0x00, 0x03, 0x07, 0x01, 0x01
        /*0010*/ 	.byte	0x02, 0x03, 0x00, 0x00, 0x02, 0x06, 0x01, 0x00, 0x04, 0x0b, 0x08, 0x00, 0x01, 0x00, 0x00, 0x00
        /*0020*/ 	.byte	0x00, 0x00, 0x00, 0x00


//--------------------- .nv.info._Z10calc_errorPdS_S_i --------------------------
	.section	.nv.info._Z10calc_errorPdS_S_i,"",@"SHT_CUDA_INFO"
	.sectionflags	@""
	.align	4


	//----- nvinfo : EIATTR_CUDA_API_VERSION
	.align		4
        /*0000*/ 	.byte	0x04, 0x37
        /*0002*/ 	.short	(.L_17 - .L_16)
.L_16:
        /*0004*/ 	.word	0x00000082


	//----- nvinfo : EIATTR_KPARAM_INFO
	.align		4
.L_17:
        /*0008*/ 	.byte	0x04, 0x17
        /*000a*/ 	.short	(.L_19 - .L_18)
.L_18:
        /*000c*/ 	.word	0x00000000
        /*0010*/ 	.short	0x0003
        /*0012*/ 	.short	0x0018
        /*0014*/ 	.byte	0x00, 0xf0, 0x11, 0x00


	//----- nvinfo : EIATTR_KPARAM_INFO
	.align		4
.L_19:
        /*0018*/ 	.byte	0x04, 0x17
        /*001a*/ 	.short	(.L_21 - .L_20)
.L_20:
        /*001c*/ 	.word	0x00000000
        /*0020*/ 	.short	0x0002
        /*0022*/ 	.short	0x0010
        /*0024*/ 	.byte	0x00, 0xf5, 0x21, 0x00


	//----- nvinfo : EIATTR_KPARAM_INFO
	.align		4
.L_21:
        /*0028*/ 	.byte	0x04, 0x17
        /*002a*/ 	.short	(.L_23 - .L_22)
.L_22:
        /*002c*/ 	.word	0x00000000
        /*0030*/ 	.short	0x0001
        /*0032*/ 	.short	0x0008
        /*0034*/ 	.byte	0x00, 0xf5, 0x21, 0x00


	//----- nvinfo : EIATTR_KPARAM_INFO
	.align		4
.L_23:
        /*0038*/ 	.byte	0x04, 0x17
        /*003a*/ 	.short	(.L_25 - .L_24)
.L_24:
        /*003c*/ 	.word	0x00000000
        /*0040*/ 	.short	0x0000
        /*0042*/ 	.short	0x0000
        /*0044*/ 	.byte	0x00, 0xf5, 0x21, 0x00


	//----- nvinfo : EIATTR_SPARSE_MMA_MASK
	.align		4
.L_25:
        /*0048*/ 	.byte	0x03, 0x50
        /*004a*/ 	.short	0x0000


	//----- nvinfo : EIATTR_MAXREG_COUNT
	.align		4
        /*004c*/ 	.byte	0x03, 0x1b
        /*004e*/ 	.short	0x00ff


	//----- nvinfo : EIATTR_NUM_BARRIERS
	.align		4
        /*0050*/ 	.byte	0x02, 0x4c
        /*0052*/ 	.byte	0x01
	.zero		1


	//----- nvinfo : EIATTR_MERCURY_ISA_VERSION
	.align		4
        /*0054*/ 	.byte	0x03, 0x5f
        /*0056*/ 	.short	0x0101


	//----- nvinfo : EIATTR_VRC_CTA_INIT_COUNT
	.align		4
        /*0058*/ 	.byte	0x02, 0x4a
	.zero		1
	.zero		1


	//----- nvinfo : EIATTR_EXIT_INSTR_OFFSETS
	.align		4
        /*005c*/ 	.byte	0x04, 0x1c
        /*005e*/ 	.short	(.L_27 - .L_26)


	//   ....[0]....
.L_26:
        /*0060*/ 	.word	0x000003b0


	//   ....[1]....
        /*0064*/ 	.word	0x00000c20


	//----- nvinfo : EIATTR_CRS_STACK_SIZE
	.align		4
.L_27:
        /*0068*/ 	.byte	0x04, 0x1e
        /*006a*/ 	.short	(.L_29 - .L_28)
.L_28:
        /*006c*/ 	.word	0x00000000


	//----- nvinfo : EIATTR_CBANK_PARAM_SIZE
	.align		4
.L_29:
        /*0070*/ 	.byte	0x03, 0x19
        /*0072*/ 	.short	0x001c


	//----- nvinfo : EIATTR_PARAM_CBANK
	.align		4
        /*0074*/ 	.byte	0x04, 0x0a
        /*0076*/ 	.short	(.L_31 - .L_30)
	.align		4
.L_30:
        /*0078*/ 	.word	index@(.nv.constant0._Z10calc_errorPdS_S_i)
        /*007c*/ 	.short	0x0380
        /*007e*/ 	.short	0x001c


	//----- nvinfo : EIATTR_SW_WAR
	.align		4
.L_31:
        /*0080*/ 	.byte	0x04, 0x36
        /*0082*/ 	.short	(.L_33 - .L_32)
.L_32:
        /*0084*/ 	.word	0x00000008
.L_33:


//--------------------- .nv.info._Z9thresholdPdPbS_id --------------------------
	.section	.nv.info._Z9thresholdPdPbS_id,"",@"SHT_CUDA_INFO"
	.sectionflags	@""
	.align	4


	//----- nvinfo : EIATTR_CUDA_API_VERSION
	.align		4
        /*0000*/ 	.byte	0x04, 0x37
        /*0002*/ 	.short	(.L_35 - .L_34)
.L_34:
        /*0004*/ 	.word	0x00000082


	//----- nvinfo : EIATTR_KPARAM_INFO
	.align		4
.L_35:
        /*0008*/ 	.byte	0x04, 0x17
        /*000a*/ 	.short	(.L_37 - .L_36)
.L_36:
        /*000c*/ 	.word	0x00000000
        /*0010*/ 	.short	0x0004
        /*0012*/ 	.short	0x0020
        /*0014*/ 	.byte	0x00, 0xf0, 0x21, 0x00


	//----- nvinfo : EIATTR_KPARAM_INFO
	.align		4
.L_37:
        /*0018*/ 	.byte	0x04, 0x17
        /*001a*/ 	.short	(.L_39 - .L_38)
.L_38:
        /*001c*/ 	.word	0x00000000
        /*0020*/ 	.short	0x0003
        /*0022*/ 	.short	0x0018
        /*0024*/ 	.byte	0x00, 0xf0, 0x11, 0x00


	//----- nvinfo : EIATTR_KPARAM_INFO
	.align		4
.L_39:
        /*0028*/ 	.byte	0x04, 0x17
        /*002a*/ 	.short	(.L_41 - .L_40)
.L_40:
        /*002c*/ 	.word	0x00000000
        /*0030*/ 	.short	0x0002
        /*0032*/ 	.short	0x0010
        /*0034*/ 	.byte	0x00, 0xf5, 0x21, 0x00


	//----- nvinfo : EIATTR_KPARAM_INFO
	.align		4
.L_41:
        /*0038*/ 	.byte	0x04, 0x17
        /*003a*/ 	.short	(.L_43 - .L_42)
.L_42:
        /*003c*/ 	.word	0x00000000
        /*0040*/ 	.short	0x0001
        /*0042*/ 	.short	0x0008
        /*0044*/ 	.byte	0x00, 0xf5, 0x21, 0x00


	//----- nvinfo : EIATTR_KPARAM_INFO
	.align		4
.L_43:
        /*0048*/ 	.byte	0x04, 0x17
        /*004a*/ 	.short	(.L_45 - .L_44)
.L_44:
        /*004c*/ 	.word	0x00000000
        /*0050*/ 	.short	0x0000
        /*0052*/ 	.short	0x0000
        /*0054*/ 	.byte	0x00, 0xf5, 0x21, 0x00


	//----- nvinfo : EIATTR_SPARSE_MMA_MASK
	.align		4
.L_45:
        /*0058*/ 	.byte	0x03, 0x50
        /*005a*/ 	.short	0x0000


	//----- nvinfo : EIATTR_MAXREG_COUNT
	.align		4
        /*005c*/ 	.byte	0x03, 0x1b
        /*005e*/ 	.short	0x00ff


	//----- nvinfo : EIATTR_MERCURY_ISA_VERSION
	.align		4
        /*0060*/ 	.byte	0x03, 0x5f
        /*0062*/ 	.short	0x0101


	//----- nvinfo : EIATTR_VRC_CTA_INIT_COUNT
	.align		4
        /*0064*/ 	.byte	0x02, 0x4a
	.zero		1
	.zero		1


	//----- nvinfo : EIATTR_EXIT_INSTR_OFFSETS
	.align		4
        /*0068*/ 	.byte	0x04, 0x1c
        /*006a*/ 	.short	(.L_47 - .L_46)


	//   ....[0]....
.L_46:
        /*006c*/ 	.word	0x000007a0


	//----- nvinfo : EIATTR_CRS_STACK_SIZE
	.align		4
.L_47:
        /*0070*/ 	.byte	0x04, 0x1e
        /*0072*/ 	.short	(.L_49 - .L_48)
.L_48:
        /*0074*/ 	.word	0x00000000


	//----- nvinfo : EIATTR_CBANK_PARAM_SIZE
	.align		4
.L_49:
        /*0078*/ 	.byte	0x03, 0x19
        /*007a*/ 	.short	0x0028


	//----- nvinfo : EIATTR_PARAM_CBANK
	.align		4
        /*007c*/ 	.byte	0x04, 0x0a
        /*007e*/ 	.short	(.L_51 - .L_50)
	.align		4
.L_50:
        /*0080*/ 	.word	index@(.nv.constant0._Z9thresholdPdPbS_id)
        /*0084*/ 	.short	0x0380
        /*0086*/ 	.short	0x0028


	//----- nvinfo : EIATTR_SW_WAR
	.align		4
.L_51:
        /*0088*/ 	.byte	0x04, 0x36
        /*008a*/ 	.short	(.L_53 - .L_52)
.L_52:
        /*008c*/ 	.word	0x00000008
.L_53:


//--------------------- .nv.callgraph             --------------------------
	.section	.nv.callgraph,"",@"SHT_CUDA_CALLGRAPH"
	.align	4
	.sectionentsize	8
	.align		4
        /*0000*/ 	.word	0x00000000
	.align		4
        /*0004*/ 	.word	0xffffffff
	.align		4
        /*0008*/ 	.word	0x00000000
	.align		4
        /*000c*/ 	.word	0xfffffffe
	.align		4
        /*0010*/ 	.word	0x00000000
	.align		4
        /*0014*/ 	.word	0xfffffffd
	.align		4
        /*0018*/ 	.word	0x00000000
	.align		4
        /*001c*/ 	.word	0xfffffffc


//--------------------- .text._Z10calc_errorPdS_S_i --------------------------
	.section	.text._Z10calc_errorPdS_S_i,"ax",@progbits
	.align	128
        .global         _Z10calc_errorPdS_S_i
        .type           _Z10calc_errorPdS_S_i,@function
        .size           _Z10calc_errorPdS_S_i,(.L_x_34 - _Z10calc_errorPdS_S_i)
        .other          _Z10calc_errorPdS_S_i,@"STO_CUDA_ENTRY STV_DEFAULT"
_Z10calc_errorPdS_S_i:
.text._Z10calc_errorPdS_S_i:
[----:B------:R-:W-:Y:S01]  /*0000*/  LDC R1, c[0x0][0x37c] ;  /* 0x0000df00ff017b82 */ /* 0x000fe20000000800 */
[----:B------:R-:W0:Y:S01]  /*0010*/  S2R R2, SR_CTAID.X ;  /* 0x0000000000027919 */ /* 0x000e220000002500 */
[----:B------:R-:W0:Y:S01]  /*0020*/  LDCU UR4, c[0x0][0x360] ;  /* 0x00006c00ff0477ac */ /* 0x000e220008000800 */
[----:B------:R-:W-:Y:S01]  /*0030*/  BSSY.RECONVERGENT B0, `(.L_x_0) ;  /* 0x0000035000007945 */ /* 0x000fe20003800200 */
[----:B------:R-:W0:Y:S01]  /*0040*/  S2R R3, SR_TID.X ;  /* 0x0000000000037919 */ /* 0x000e220000002100 */
[----:B------:R-:W1:Y:S01]  /*0050*/  LDCU UR5, c[0x0][0x398] ;  /* 0x00007300ff0577ac */ /* 0x000e620008000800 */
[----:B------:R-:W2:Y:S01]  /*0060*/  LDCU.64 UR6, c[0x0][0x358] ;  /* 0x00006b00ff0677ac */ /* 0x000ea20008000a00 */
[----:B------:R-:W3:Y:S01]  /*0070*/  LDCU UR8, c[0x0][0x398] ;  /* 0x00007300ff0877ac */ /* 0x000ee20008000800 */
[----:B-1----:R-:W-:Y:S02]  /*0080*/  IMAD.U32 R17, RZ, RZ, UR5 ;  /* 0x00000005ff117e24 */ /* 0x002fe4000f8e00ff */
[----:B0-----:R-:W-:-:S05]  /*0090*/  IMAD R2, R2, UR4, R3 ;  /* 0x0000000402027c24 */ /* 0x001fca000f8e0203 */
[----:B------:R-:W-:-:S13]  /*00a0*/  ISETP.GE.AND P0, PT, R2, R17, PT ;  /* 0x000000110200720c */ /* 0x000fda0003f06270 */
[----:B--23--:R-:W-:Y:S05]  /*00b0*/  @P0 BRA `(.L_x_1) ;  /* 0x0000000000b00947 */ /* 0x00cfea0003800000 */
[----:B------:R-:W0:Y:S01]  /*00c0*/  S2R R0, SR_CgaCtaId ;  /* 0x0000000000007919 */ /* 0x000e220000008800 */
[----:B------:R-:W1:Y:S01]  /*00d0*/  LDC.64 R14, c[0x0][0x380] ;  /* 0x0000e000ff0e7b82 */ /* 0x000e620000000a00 */
[----:B------:R-:W-:Y:S01]  /*00e0*/  MOV R3, 0x400 ;  /* 0x0000040000037802 */ /* 0x000fe20000000f00 */
[----:B------:R-:W-:-:S06]  /*00f0*/  IMAD.MOV.U32 R4, RZ, RZ, R2 ;  /* 0x000000ffff047224 */ /* 0x000fcc00078e0002 */
[----:B------:R-:W2:Y:S01]  /*0100*/  LDC.64 R12, c[0x0][0x390] ;  /* 0x0000e400ff0c7b82 */ /* 0x000ea20000000a00 */
[----:B0-----:R-:W-:-:S07]  /*0110*/  LEA R3, R0, R3, 0x18 ;  /* 0x0000000300037211 */ /* 0x001fce00078ec0ff */
.L_x_4:
[----:B------:R-:W-:-:S04]  /*0120*/  IMAD.HI R0, R4, 0x55555556, RZ ;  /* 0x5555555604007827 */ /* 0x000fc800078e02ff */
[----:B------:R-:W-:Y:S01]  /*0130*/  IMAD.MOV.U32 R27, RZ, RZ, 0x3 ;  /* 0x00000003ff1b7424 */ /* 0x000fe200078e00ff */
[----:B------:R-:W-:-:S05]  /*0140*/  LEA.HI R0, R0, R0, RZ, 0x1 ;  /* 0x0000000000007211 */ /* 0x000fca00078f08ff */
[----:B------:R-:W-:-:S04]  /*0150*/  IMAD R27, R0, R27, 0x2 ;  /* 0x00000002001b7424 */ /* 0x000fc800078e021b */
[----:B-1----:R-:W-:-:S06]  /*0160*/  IMAD.WIDE R26, R27, 0x8, R14 ;  /* 0x000000081b1a7825 */ /* 0x002fcc00078e020e */
[----:B------:R-:W3:Y:S01]  /*0170*/  LDG.E.64 R26, desc[UR6][R26.64] ;  /* 0x000000061a1a7981 */ /* 0x000ee2000c1e1b00 */
[----:B------:R-:W-:-:S06]  /*0180*/  IMAD.WIDE R16, R4, 0x8, R14 ;  /* 0x0000000804107825 */ /* 0x000fcc00078e020e */
[----:B------:R-:W4:Y:S01]  /*0190*/  LDG.E.64 R16, desc[UR6][R16.64] ;  /* 0x0000000610107981 */ /* 0x000f22000c1e1b00 */
[----:B0-----:R-:W-:Y:S01]  /*01a0*/  IMAD.MOV.U32 R6, RZ, RZ, 0x1 ;  /* 0x00000001ff067424 */ /* 0x001fe200078e00ff */
[----:B------:R-:W-:Y:S01]  /*01b0*/  BSSY.RECONVERGENT B1, `(.L_x_2) ;  /* 0x0000012000017945 */ /* 0x000fe20003800200 */
[----:B---3--:R-:W0:Y:S01]  /*01c0*/  MUFU.RCP64H R7, R27 ;  /* 0x0000001b00077308 */ /* 0x008e220000001800 */
[----:B----4-:R-:W-:-:S03]  /*01d0*/  FSETP.GEU.AND P1, PT, |R17|, 6.5827683646048100446e-37, PT ;  /* 0x036000001100780b */ /* 0x010fc60003f2e200 */
[----:B0-----:R-:W-:-:S08]  /*01e0*/  DFMA R8, -R26, R6, 1 ;  /* 0x3ff000001a08742b */ /* 0x001fd00000000106 */
[----:B------:R-:W-:-:S08]  /*01f0*/  DFMA R8, R8, R8, R8 ;  /* 0x000000080808722b */ /* 0x000fd00000000008 */
[----:B------:R-:W-:-:S08]  /*0200*/  DFMA R8, R6, R8, R6 ;  /* 0x000000080608722b */ /* 0x000fd00000000006 */
[----:B------:R-:W-:-:S08]  /*0210*/  DFMA R6, -R26, R8, 1 ;  /* 0x3ff000001a06742b */ /* 0x000fd00000000108 */
[----:B------:R-:W-:-:S08]  /*0220*/  DFMA R6, R8, R6, R8 ;  /* 0x000000060806722b */ /* 0x000fd00000000008 */
[----:B------:R-:W-:-:S08]  /*0230*/  DMUL R8, R16, R6 ;  /* 0x0000000610087228 */ /* 0x000fd00000000000 */
[----:B------:R-:W-:-:S08]  /*0240*/  DFMA R10, -R26, R8, R16 ;  /* 0x000000081a0a722b */ /* 0x000fd00000000110 */
[----:B------:R-:W-:-:S10]  /*0250*/  DFMA R6, R6, R10, R8 ;  /* 0x0000000a0606722b */ /* 0x000fd40000000008 */
[----:B------:R-:W-:-:S05]  /*0260*/  FFMA R0, RZ, R27, R7 ;  /* 0x0000001bff007223 */ /* 0x000fca0000000007 */
[----:B------:R-:W-:-:S13]  /*0270*/  FSETP.GT.AND P0, PT, |R0|, 1.469367938527859385e-39, PT ;  /* 0x001000000000780b */ /* 0x000fda0003f04200 */
[----:B------:R-:W-:Y:S05]  /*0280*/  @P0 BRA P1, `(.L_x_3) ;  /* 0x0000000000100947 */ /* 0x000fea0000800000 */
[----:B------:R-:W-:-:S07]  /*0290*/  MOV R0, 0x2b0 ;  /* 0x000002b000007802 */ /* 0x000fce0000000f00 */
[----:B--2---:R-:W-:Y:S05]  /*02a0*/  CALL.REL.NOINC `($__internal_0_$__cuda_sm20_div_rn_f64_full) ;  /* 0x0000000800607944 */ /* 0x004fea0003c00000 */
[----:B------:R-:W-:Y:S02]  /*02b0*/  IMAD.MOV.U32 R6, RZ, RZ, R18 ;  /* 0x000000ffff067224 */ /* 0x000fe400078e0012 */
[----:B------:R-:W-:-:S07]  /*02c0*/  IMAD.MOV.U32 R7, RZ, RZ, R19 ;  /* 0x000000ffff077224 */ /* 0x000fce00078e0013 */
.L_x_3:
[----:B------:R-:W-:Y:S05]  /*02d0*/  BSYNC.RECONVERGENT B1 ;  /* 0x0000000000017941 */ /* 0x000fea0003800200 */
.L_x_2:
[----:B--2---:R-:W-:-:S06]  /*02e0*/  IMAD.WIDE R8, R4, 0x8, R12 ;  /* 0x0000000804087825 */ /* 0x004fcc00078e020c */
[----:B------:R-:W2:Y:S01]  /*02f0*/  LDG.E.64 R8, desc[UR6][R8.64] ;  /* 0x0000000608087981 */ /* 0x000ea2000c1e1b00 */
[C---:B------:R-:W-:Y:S02]  /*0300*/  IMAD R5, R4.reuse, 0x8, R3 ;  /* 0x0000000804057824 */ /* 0x040fe400078e0203 */
[----:B------:R-:W-:Y:S02]  /*0310*/  IMAD.U32 R17, RZ, RZ, UR8 ;  /* 0x00000008ff117e24 */ /* 0x000fe4000f8e00ff */
[----:B------:R-:W-:-:S05]  /*0320*/  VIADD R4, R4, UR4 ;  /* 0x0000000404047c36 */ /* 0x000fca0008000000 */
[----:B------:R-:W-:Y:S01]  /*0330*/  ISETP.GE.AND P0, PT, R4, R17, PT ;  /* 0x000000110400720c */ /* 0x000fe20003f06270 */
[----:B--2---:R-:W-:-:S08]  /*0340*/  DADD R6, -R8, R6 ;  /* 0x0000000008067229 */ /* 0x004fd00000000106 */
[----:B------:R-:W-:-:S07]  /*0350*/  DMUL R6, R6, R6 ;  /* 0x0000000606067228 */ /* 0x000fce0000000000 */
[----:B------:R0:W-:Y:S01]  /*0360*/  STS.64 [R5], R6 ;  /* 0x0000000605007388 */ /* 0x0001e20000000a00 */
[----:B------:R-:W-:Y:S05]  /*0370*/  @!P0 BRA `(.L_x_4) ;  /* 0xfffffffc00688947 */ /* 0x000fea000383ffff */
.L_x_1:
[----:B------:R-:W-:Y:S05]  /*0380*/  BSYNC.RECONVERGENT B0 ;  /* 0x0000000000007941 */ /* 0x000fea0003800200 */
.L_x_0:
[----:B------:R-:W-:Y:S01]  /*0390*/  BAR.SYNC.DEFER_BLOCKING 0x0 ;  /* 0x0000000000007b1d */ /* 0x000fe20000010000 */
[----:B------:R-:W-:-:S13]  /*03a0*/  ISETP.NE.AND P0, PT, R2, RZ, PT ;  /* 0x000000ff0200720c */ /* 0x000fda0003f05270 */
[----:B------:R-:W-:Y:S05]  /*03b0*/  @P0 EXIT ;  /* 0x000000000000094d */ /* 0x000fea0003800000 */
[----:B------:R-:W-:Y:S01]  /*03c0*/  ISETP.GE.AND P0, PT, R17, 0x1, PT ;  /* 0x000000011100780c */ /* 0x000fe20003f06270 */
[----:B------:R-:W-:Y:S01]  /*03d0*/  BSSY.RECONVERGENT B0, `(.L_x_5) ;  /* 0x000006a000007945 */ /* 0x000fe20003800200 */
[----:B------:R-:W-:-:S11]  /*03e0*/  IMAD.MOV.U32 R14, RZ, RZ, RZ ;  /* 0x000000ffff0e7224 */ /* 0x000fd600078e00ff */
[----:B------:R-:W-:Y:S05]  /*03f0*/  @!P0 BRA `(.L_x_6) ;  /* 0x00000004009c8947 */ /* 0x000fea0003800000 */
[----:B------:R-:W-:Y:S01]  /*0400*/  IMAD R0, R17, 0x3, RZ ;  /* 0x0000000311007824 */ /* 0x000fe200078e02ff */
[----:B------:R-:W-:Y:S01]  /*0410*/  BSSY.RECONVERGENT B1, `(.L_x_7) ;  /* 0x0000030000017945 */ /* 0x000fe20003800200 */
[----:B------:R-:W-:-:S03]  /*0420*/  IMAD.MOV.U32 R14, RZ, RZ, RZ ;  /* 0x000000ffff0e7224 */ /* 0x000fc600078e00ff */
[C---:B------:R-:W-:Y:S02]  /*0430*/  ISETP.GE.AND P0, PT, R0.reuse, 0x8, PT ;  /* 0x000000080000780c */ /* 0x040fe40003f06270 */
[----:B------:R-:W-:Y:S01]  /*0440*/  VIMNMX R2, PT, PT, R0, 0x1, !PT ;  /* 0x0000000100027848 */ /* 0x000fe20007fe0100 */
[----:B------:R-:W-:-:S03]  /*0450*/  IMAD.MOV.U32 R0, RZ, RZ, RZ ;  /* 0x000000ffff007224 */ /* 0x000fc600078e00ff */
[----:B------:R-:W-:-:S04]  /*0460*/  LOP3.LUT R13, R2, 0x7, RZ, 0xc0, !PT ;  /* 0x00000007020d7812 */ /* 0x000fc800078ec0ff */
[----:B------:R-:W-:-:S03]  /*0470*/  ISETP.NE.AND P1, PT, R13, RZ, PT ;  /* 0x000000ff0d00720c */ /* 0x000fc60003f25270 */
[----:B------:R-:W-:Y:S10]  /*0480*/  @!P0 BRA `(.L_x_8) ;  /* 0x0000000000a08947 */ /* 0x000ff40003800000 */
[----:B------:R-:W1:Y:S01]  /*0490*/  S2UR UR5, SR_CgaCtaId ;  /* 0x00000000000579c3 */ /* 0x000e620000008800 */
[----:B------:R-:W-:Y:S01]  /*04a0*/  UMOV UR4, 0x400 ;  /* 0x0000040000047882 */ /* 0x000fe20000000000 */
[----:B------:R-:W-:Y:S01]  /*04b0*/  LOP3.LUT R0, R2, 0x7ffffff8, RZ, 0xc0, !PT ;  /* 0x7ffffff802007812 */ /* 0x000fe200078ec0ff */
[----:B------:R-:W-:-:S04]  /*04c0*/  IMAD.MOV.U32 R14, RZ, RZ, RZ ;  /* 0x000000ffff0e7224 */ /* 0x000fc800078e00ff */
[----:B------:R-:W-:Y:S01]  /*04d0*/  IMAD.MOV R12, RZ, RZ, -R0 ;  /* 0x000000ffff0c7224 */ /* 0x000fe200078e0a00 */
[----:B-1----:R-:W-:-:S04]  /*04e0*/  ULEA UR4, UR5, UR4, 0x18 ;  /* 0x0000000405047291 */ /* 0x002fc8000f8ec0ff */
[----:B------:R-:W-:-:S06]  /*04f0*/  UIADD3 UR4, UPT, UPT, UR4, 0x20, URZ ;  /* 0x0000002004047890 */ /* 0x000fcc000fffe0ff */
[----:B------:R-:W-:-:S07]  /*0500*/  IMAD.U32 R3, RZ, RZ, UR4 ;  /* 0x00000004ff037e24 */ /* 0x000fce000f8e00ff */
.L_x_9:
[----:B-1----:R-:W1:Y:S01]  /*0510*/  LDS.128 R8, [R3+-0x20] ;  /* 0xffffe00003087984 */ /* 0x002e620000000c00 */
[----:B--2---:R-:W1:Y:S01]  /*0520*/  I2F.F64 R14, R14 ;  /* 0x0000000e000e7312 */ /* 0x004e620000201c00 */
[----:B------:R-:W-:Y:S02]  /*0530*/  VIADD R12, R12, 0x8 ;  /* 0x000000080c0c7836 */ /* 0x000fe40000000000 */
[----:B0-----:R-:W0:Y:S03]  /*0540*/  LDS.128 R4, [R3+-0x10] ;  /* 0xfffff00003047984 */ /* 0x001e260000000c00 */
[----:B------:R-:W-:Y:S01]  /*0550*/  ISETP.NE.AND P0, PT, R12, RZ, PT ;  /* 0x000000ff0c00720c */ /* 0x000fe20003f05270 */
[----:B-1----:R-:W-:-:S10]  /*0560*/  DADD R18, R8, R14 ;  /* 0x0000000008127229 */ /* 0x002fd4000000000e */
[----:B------:R-:W1:Y:S08]  /*0570*/  F2I.F64.TRUNC R18, R18 ;  /* 0x0000001200127311 */ /* 0x000e70000030d100 */
[----:B-1----:R-:W1:Y:S02]  /*0580*/  I2F.F64 R8, R18 ;  /* 0x0000001200087312 */ /* 0x002e640000201c00 */
[----:B-1----:R-:W-:-:S10]  /*0590*/  DADD R20, R8, R10 ;  /* 0x0000000008147229 */ /* 0x002fd4000000000a */
[----:B------:R-:W1:Y:S08]  /*05a0*/  F2I.F64.TRUNC R20, R20 ;  /* 0x0000001400147311 */ /* 0x000e70000030d100 */
[----:B-1----:R-:W0:Y:S02]  /*05b0*/  I2F.F64 R8, R20 ;  /* 0x0000001400087312 */ /* 0x002e240000201c00 */
[----:B0-----:R-:W-:Y:S01]  /*05c0*/  DADD R22, R4, R8 ;  /* 0x0000000004167229 */ /* 0x001fe20000000008 */
[----:B------:R-:W0:Y:S09]  /*05d0*/  LDS.128 R8, [R3] ;  /* 0x0000000003087984 */ /* 0x000e320000000c00 */
[----:B------:R-:W1:Y:S08]  /*05e0*/  F2I.F64.TRUNC R22, R22 ;  /* 0x0000001600167311 */ /* 0x000e70000030d100 */
[----:B-1----:R-:W1:Y:S02]  /*05f0*/  I2F.F64 R4, R22 ;  /* 0x0000001600047312 */ /* 0x002e640000201c00 */
[----:B-1----:R-:W-:-:S06]  /*0600*/  DADD R14, R4, R6 ;  /* 0x00000000040e7229 */ /* 0x002fcc0000000006 */
[----:B------:R-:W1:Y:S08]  /*0610*/  F2I.F64.TRUNC R16, R14 ;  /* 0x0000000e00107311 */ /* 0x000e70000030d100 */
[----:B-1----:R-:W0:Y:S02]  /*0620*/  I2F.F64 R4, R16 ;  /* 0x0000001000047312 */ /* 0x002e240000201c00 */
[----:B0-----:R-:W-:Y:S01]  /*0630*/  DADD R8, R8, R4 ;  /* 0x0000000008087229 */ /* 0x001fe20000000004 */
[----:B------:R0:W1:Y:S09]  /*0640*/  LDS.128 R4, [R3+0x10] ;  /* 0x0000100003047984 */ /* 0x0000720000000c00 */
[----:B------:R-:W2:Y:S01]  /*0650*/  F2I.F64.TRUNC R8, R8 ;  /* 0x0000000800087311 */ /* 0x000ea2000030d100 */
[----:B0-----:R-:W-:-:S07]  /*0660*/  VIADD R3, R3, 0x40 ;  /* 0x0000004003037836 */ /* 0x001fce0000000000 */
[----:B--2---:R-:W0:Y:S02]  /*0670*/  I2F.F64 R18, R8 ;  /* 0x0000000800127312 */ /* 0x004e240000201c00 */
[----:B0-----:R-:W-:-:S10]  /*0680*/  DADD R10, R18, R10 ;  /* 0x00000000120a7229 */ /* 0x001fd4000000000a */
[----:B------:R-:W0:Y:S08]  /*0690*/  F2I.F64.TRUNC R10, R10 ;  /* 0x0000000a000a7311 */ /* 0x000e30000030d100 */
[----:B0-----:R-:W1:Y:S02]  /*06a0*/  I2F.F64 R18, R10 ;  /* 0x0000000a00127312 */ /* 0x001e640000201c00 */
[----:B-1----:R-:W-:-:S10]  /*06b0*/  DADD R4, R4, R18 ;  /* 0x0000000004047229 */ /* 0x002fd40000000012 */
[----:B------:R-:W0:Y:S08]  /*06c0*/  F2I.F64.TRUNC R4, R4 ;  /* 0x0000000400047311 */ /* 0x000e30000030d100 */
[----:B0-----:R-:W0:Y:S02]  /*06d0*/  I2F.F64 R14, R4 ;  /* 0x00000004000e7312 */ /* 0x001e240000201c00 */
[----:B0-----:R-:W-:-:S10]  /*06e0*/  DADD R14, R14, R6 ;  /* 0x000000000e0e7229 */ /* 0x001fd40000000006 */
[----:B------:R1:W2:Y:S01]  /*06f0*/  F2I.F64.TRUNC R14, R14 ;  /* 0x0000000e000e7311 */ /* 0x0002a2000030d100 */
[----:B------:R-:W-:Y:S05]  /*0700*/  @P0 BRA `(.L_x_9) ;  /* 0xfffffffc00800947 */ /* 0x000fea000383ffff */
.L_x_8:
[----:B------:R-:W-:Y:S05]  /*0710*/  BSYNC.RECONVERGENT B1 ;  /* 0x0000000000017941 */ /* 0x000fea0003800200 */
.L_x_7:
[----:B------:R-:W-:Y:S05]  /*0720*/  @!P1 BRA `(.L_x_6) ;  /* 0x0000000000d09947 */ /* 0x000fea0003800000 */
[----:B------:R-:W-:Y:S01]  /*0730*/  ISETP.GE.U32.AND P0, PT, R13, 0x4, PT ;  /* 0x000000040d00780c */ /* 0x000fe20003f06070 */
[----:B------:R-:W-:Y:S01]  /*0740*/  BSSY.RECONVERGENT B1, `(.L_x_10) ;  /* 0x0000017000017945 */ /* 0x000fe20003800200 */
[----:B------:R-:W-:-:S04]  /*0750*/  LOP3.LUT R3, R2, 0x3, RZ, 0xc0, !PT ;  /* 0x0000000302037812 */ /* 0x000fc800078ec0ff */
[----:B------:R-:W-:-:S07]  /*0760*/  ISETP.NE.AND P1, PT, R3, RZ, PT ;  /* 0x000000ff0300720c */ /* 0x000fce0003f25270 */
[----:B------:R-:W-:Y:S06]  /*0770*/  @!P0 BRA `(.L_x_11) ;  /* 0x00000000004c8947 */ /* 0x000fec0003800000 */
[----:B------:R-:W3:Y:S01]  /*0780*/  S2UR UR5, SR_CgaCtaId ;  /* 0x00000000000579c3 */ /* 0x000ee20000008800 */
[----:B------:R-:W-:Y:S01]  /*0790*/  UMOV UR4, 0x400 ;  /* 0x0000040000047882 */ /* 0x000fe20000000000 */
[----:B-12---:R-:W1:Y:S01]  /*07a0*/  I2F.F64 R14, R14 ;  /* 0x0000000e000e7312 */ /* 0x006e620000201c00 */
[----:B---3--:R-:W-:-:S06]  /*07b0*/  ULEA UR4, UR5, UR4, 0x18 ;  /* 0x0000000405047291 */ /* 0x008fcc000f8ec0ff */
[C---:B------:R-:W-:Y:S01]  /*07c0*/  LEA R16, R0.reuse, UR4, 0x3 ;  /* 0x0000000400107c11 */ /* 0x040fe2000f8e18ff */
[----:B------:R-:W-:-:S04]  /*07d0*/  VIADD R0, R0, 0x4 ;  /* 0x0000000400007836 */ /* 0x000fc80000000000 */
[----:B0-----:R-:W1:Y:S04]  /*07e0*/  LDS.128 R4, [R16] ;  /* 0x0000000010047984 */ /* 0x001e680000000c00 */
[----:B------:R-:W0:Y:S01]  /*07f0*/  LDS.128 R8, [R16+0x10] ;  /* 0x0000100010087984 */ /* 0x000e220000000c00 */
[----:B-1----:R-:W-:-:S10]  /*0800*/  DADD R4, R4, R14 ;  /* 0x0000000004047229 */ /* 0x002fd4000000000e */
[----:B------:R-:W1:Y:S08]  /*0810*/  F2I.F64.TRUNC R4, R4 ;  /* 0x0000000400047311 */ /* 0x000e70000030d100 */
[----:B-1----:R-:W1:Y:S02]  /*0820*/  I2F.F64 R12, R4 ;  /* 0x00000004000c7312 */ /* 0x002e640000201c00 */
[----:B-1----:R-:W-:-:S10]  /*0830*/  DADD R6, R12, R6 ;  /* 0x000000000c067229 */ /* 0x002fd40000000006 */
[----:B------:R-:W1:Y:S08]  /*0840*/  F2I.F64.TRUNC R6, R6 ;  /* 0x0000000600067311 */ /* 0x000e70000030d100 */
[----:B-1----:R-:W0:Y:S02]  /*0850*/  I2F.F64 R12, R6 ;  /* 0x00000006000c7312 */ /* 0x002e240000201c00 */
[----:B0-----:R-:W-:-:S10]  /*0860*/  DADD R8, R8, R12 ;  /* 0x0000000008087229 */ /* 0x001fd4000000000c */
[----:B------:R-:W0:Y:S08]  /*0870*/  F2I.F64.TRUNC R8, R8 ;  /* 0x0000000800087311 */ /* 0x000e30000030d100 */
[----:B0-----:R-:W0:Y:S02]  /*0880*/  I2F.F64 R12, R8 ;  /* 0x00000008000c7312 */ /* 0x001e240000201c00 */
[----:B0-----:R-:W-:-:S06]  /*0890*/  DADD R10, R12, R10 ;  /* 0x000000000c0a7229 */ /* 0x001fcc000000000a */
[----:B------:R3:W4:Y:S05]  /*08a0*/  F2I.F64.TRUNC R14, R10 ;  /* 0x0000000a000e7311 */ /* 0x00072a000030d100 */
.L_x_11:
[----:B------:R-:W-:Y:S05]  /*08b0*/  BSYNC.RECONVERGENT B1 ;  /* 0x0000000000017941 */ /* 0x000fea0003800200 */
.L_x_10:
[----:B------:R-:W-:Y:S05]  /*08c0*/  @!P1 BRA `(.L_x_6) ;  /* 0x0000000000689947 */ /* 0x000fea0003800000 */
[----:B------:R-:W-:Y:S01]  /*08d0*/  LOP3.LUT R2, R2, 0x1, RZ, 0xc0, !PT ;  /* 0x0000000102027812 */ /* 0x000fe200078ec0ff */
[----:B------:R-:W-:Y:S01]  /*08e0*/  BSSY.RECONVERGENT B1, `(.L_x_12) ;  /* 0x0000013000017945 */ /* 0x000fe20003800200 */
[----:B------:R-:W-:Y:S02]  /*08f0*/  ISETP.NE.AND P0, PT, R3, 0x1, PT ;  /* 0x000000010300780c */ /* 0x000fe40003f05270 */
[----:B------:R-:W-:-:S13]  /*0900*/  ISETP.NE.U32.AND P1, PT, R2, 0x1, PT ;  /* 0x000000010200780c */ /* 0x000fda0003f25070 */
[----:B0-----:R-:W0:Y:S01]  /*0910*/  @!P1 S2R R5, SR_CgaCtaId ;  /* 0x0000000000059919 */ /* 0x001e220000008800 */
[----:B------:R-:W-:-:S04]  /*0920*/  @!P1 MOV R2, 0x400 ;  /* 0x0000040000029802 */ /* 0x000fc80000000f00 */
[----:B0-----:R-:W-:Y:S01]  /*0930*/  @!P1 LEA R9, R5, R2, 0x18 ;  /* 0x0000000205099211 */ /* 0x001fe200078ec0ff */
[----:B------:R-:W-:Y:S06]  /*0940*/  @!P0 BRA `(.L_x_13) ;  /* 0x0000000000308947 */ /* 0x000fec0003800000 */
[----:B------:R-:W0:Y:S01]  /*0950*/  S2UR UR5, SR_CgaCtaId ;  /* 0x00000000000579c3 */ /* 0x000e220000008800 */
[----:B------:R-:W-:Y:S01]  /*0960*/  UMOV UR4, 0x400 ;  /* 0x0000040000047882 */ /* 0x000fe20000000000 */
[----:B-12-4-:R-:W1:Y:S01]  /*0970*/  I2F.F64 R14, R14 ;  /* 0x0000000e000e7312 */ /* 0x016e620000201c00 */
[----:B0-----:R-:W-:-:S06]  /*0980*/  ULEA UR4, UR5, UR4, 0x18 ;  /* 0x0000000405047291 */ /* 0x001fcc000f8ec0ff */
[C---:B------:R-:W-:Y:S01]  /*0990*/  LEA R6, R0.reuse, UR4, 0x3 ;  /* 0x0000000400067c11 */ /* 0x040fe2000f8e18ff */
[----:B------:R-:W-:-:S05]  /*09a0*/  VIADD R0, R0, 0x2 ;  /* 0x0000000200007836 */ /* 0x000fca0000000000 */
[----:B------:R-:W1:Y:S02]  /*09b0*/  LDS.128 R4, [R6] ;  /* 0x0000000006047984 */ /* 0x000e640000000c00 */
[----:B-1----:R-:W-:-:S10]  /*09c0*/  DADD R4, R4, R14 ;  /* 0x0000000004047229 */ /* 0x002fd4000000000e */
[----:B------:R-:W0:Y:S08]  /*09d0*/  F2I.F64.TRUNC R4, R4 ;  /* 0x0000000400047311 */ /* 0x000e30000030d100 */
[----:B0-----:R-:W0:Y:S02]  /*09e0*/  I2F.F64 R2, R4 ;  /* 0x0000000400027312 */ /* 0x001e240000201c00 */
[----:B0-----:R-:W-:-:S06]  /*09f0*/  DADD R2, R2, R6 ;  /* 0x0000000002027229 */ /* 0x001fcc0000000006 */
[----:B------:R0:W1:Y:S05]  /*0a00*/  F2I.F64.TRUNC R14, R2 ;  /* 0x00000002000e7311 */ /* 0x00006a000030d100 */
.L_x_13:
[----:B------:R-:W-:Y:S05]  /*0a10*/  BSYNC.RECONVERGENT B1 ;  /* 0x0000000000017941 */ /* 0x000fea0003800200 */
.L_x_12:
[----:B------:R-:W-:Y:S01]  /*0a20*/  @!P1 IMAD R0, R0, 0x8, R9 ;  /* 0x0000000800009824 */ /* 0x000fe200078e0209 */
[----:B-12-4-:R-:W1:Y:S04]  /*0a30*/  @!P1 I2F.F64 R4, R14 ;  /* 0x0000000e00049312 */ /* 0x016e680000201c00 */
[----:B0-----:R-:W1:Y:S02]  /*0a40*/  @!P1 LDS.64 R2, [R0] ;  /* 0x0000000000029984 */ /* 0x001e640000000a00 */
[----:B-1----:R-:W-:-:S06]  /*0a50*/  @!P1 DADD R2, R4, R2 ;  /* 0x0000000004029229 */ /* 0x002fcc0000000002 */
[----:B------:R0:W1:Y:S05]  /*0a60*/  @!P1 F2I.F64.TRUNC R14, R2 ;  /* 0x00000002000e9311 */ /* 0x00006a000030d100 */
.L_x_6:
[----:B------:R-:W-:Y:S05]  /*0a70*/  BSYNC.RECONVERGENT B0 ;  /* 0x0000000000007941 */ /* 0x000fea0003800200 */
.L_x_5:
[----:B0-----:R-:W-:-:S04]  /*0a80*/  IABS R5, R17 ;  /* 0x0000001100057213 */ /* 0x001fc80000000000 */
[----:B------:R-:W0:Y:S08]  /*0a90*/  I2F.RP R0, R5 ;  /* 0x0000000500007306 */ /* 0x000e300000209400 */
[----:B0-----:R-:W0:Y:S02]  /*0aa0*/  MUFU.RCP R0, R0 ;  /* 0x0000000000007308 */ /* 0x001e240000001000 */
[----:B0-----:R-:W-:-:S06]  /*0ab0*/  VIADD R2, R0, 0xffffffe ;  /* 0x0ffffffe00027836 */ /* 0x001fcc0000000000 */
[----:B------:R0:W5:Y:S02]  /*0ac0*/  F2I.FTZ.U32.TRUNC.NTZ R3, R2 ;  /* 0x0000000200037305 */ /* 0x000164000021f000 */
[----:B0-----:R-:W-:Y:S02]  /*0ad0*/  IMAD.MOV.U32 R2, RZ, RZ, RZ ;  /* 0x000000ffff027224 */ /* 0x001fe400078e00ff */
[----:B-----5:R-:W-:-:S04]  /*0ae0*/  IMAD.MOV R4, RZ, RZ, -R3 ;  /* 0x000000ffff047224 */ /* 0x020fc800078e0a03 */
[----:B------:R-:W-:Y:S01]  /*0af0*/  IMAD R7, R4, R5, RZ ;  /* 0x0000000504077224 */ /* 0x000fe200078e02ff */
[----:B-12-4-:R-:W-:Y:S02]  /*0b00*/  IABS R4, R14 ;  /* 0x0000000e00047213 */ /* 0x016fe40000000000 */
[----:B------:R-:W-:Y:S01]  /*0b10*/  LOP3.LUT R14, R14, R17, RZ, 0x3c, !PT ;  /* 0x000000110e0e7212 */ /* 0x000fe200078e3cff */
[----:B------:R-:W-:-:S03]  /*0b20*/  IMAD.HI.U32 R3, R3, R7, R2 ;  /* 0x0000000703037227 */ /* 0x000fc600078e0002 */
[----:B------:R-:W-:-:S03]  /*0b30*/  ISETP.GE.AND P2, PT, R14, RZ, PT ;  /* 0x000000ff0e00720c */ /* 0x000fc60003f46270 */
[----:B------:R-:W-:-:S04]  /*0b40*/  IMAD.HI.U32 R3, R3, R4, RZ ;  /* 0x0000000403037227 */ /* 0x000fc800078e00ff */
[----:B------:R-:W-:-:S04]  /*0b50*/  IMAD.MOV R0, RZ, RZ, -R3 ;  /* 0x000000ffff007224 */ /* 0x000fc800078e0a03 */
[----:B------:R-:W-:-:S05]  /*0b60*/  IMAD R0, R5, R0, R4 ;  /* 0x0000000005007224 */ /* 0x000fca00078e0204 */
[----:B------:R-:W-:-:S13]  /*0b70*/  ISETP.GT.U32.AND P1, PT, R5, R0, PT ;  /* 0x000000000500720c */ /* 0x000fda0003f24070 */
[----:B------:R-:W-:Y:S02]  /*0b80*/  @!P1 IMAD.IADD R0, R0, 0x1, -R5 ;  /* 0x0000000100009824 */ /* 0x000fe400078e0a05 */
[----:B------:R-:W-:Y:S01]  /*0b90*/  @!P1 VIADD R3, R3, 0x1 ;  /* 0x0000000103039836 */ /* 0x000fe20000000000 */
[----:B------:R-:W-:Y:S02]  /*0ba0*/  ISETP.NE.AND P1, PT, R17, RZ, PT ;  /* 0x000000ff1100720c */ /* 0x000fe40003f25270 */
[----:B------:R-:W-:Y:S02]  /*0bb0*/  ISETP.GE.U32.AND P0, PT, R0, R5, PT ;  /* 0x000000050000720c */ /* 0x000fe40003f06070 */
[----:B------:R-:W0:Y:S11]  /*0bc0*/  LDC.64 R4, c[0x0][0x388] ;  /* 0x0000e200ff047b82 */ /* 0x000e360000000a00 */
[----:B------:R-:W-:-:S04]  /*0bd0*/  @P0 VIADD R3, R3, 0x1 ;  /* 0x0000000103030836 */ /* 0x000fc80000000000 */
[----:B------:R-:W-:Y:S01]  /*0be0*/  @!P2 IMAD.MOV R3, RZ, RZ, -R3 ;  /* 0x000000ffff03a224 */ /* 0x000fe200078e0a03 */
[----:B------:R-:W-:-:S06]  /*0bf0*/  @!P1 LOP3.LUT R3, RZ, R17, RZ, 0x33, !PT ;  /* 0x00000011ff039212 */ /* 0x000fcc00078e33ff */
[----:B------:R-:W0:Y:S02]  /*0c00*/  I2F.F64 R2, R3 ;  /* 0x0000000300027312 */ /* 0x000e240000201c00 */
[----:B0-----:R-:W-:Y:S01]  /*0c10*/  STG.E.64 desc[UR6][R4.64], R2 ;  /* 0x0000000204007986 */ /* 0x001fe2000c101b06 */
[----:B------:R-:W-:Y:S05]  /*0c20*/  EXIT ;  /* 0x000000000000794d */ /* 0x000fea0003800000 */
        .weak           $__internal_0_$__cuda_sm20_div_rn_f64_full
        .type           $__internal_0_$__cuda_sm20_div_rn_f64_full,@function
        .size           $__internal_0_$__cuda_sm20_div_rn_f64_full,(.L_x_34 - $__internal_0_$__cuda_sm20_div_rn_f64_full)
$__internal_0_$__cuda_sm20_div_rn_f64_full:
[C---:B------:R-:W-:Y:S01]  /*0c30*/  FSETP.GEU.AND P0, PT, |R27|.reuse, 1.469367938527859385e-39, PT ;  /* 0x001000001b00780b */ /* 0x040fe20003f0e200 */
[--C-:B------:R-:W-:Y:S01]  /*0c40*/  IMAD.MOV.U32 R8, RZ, RZ, R26.reuse ;  /* 0x000000ffff087224 */ /* 0x100fe200078e001a */
[C---:B------:R-:W-:Y:S01]  /*0c50*/  LOP3.LUT R10, R27.reuse, 0x800fffff, RZ, 0xc0, !PT ;  /* 0x800fffff1b0a7812 */ /* 0x040fe200078ec0ff */
[----:B------:R-:W-:Y:S01]  /*0c60*/  IMAD.MOV.U32 R9, RZ, RZ, R27 ;  /* 0x000000ffff097224 */ /* 0x000fe200078e001b */
[----:B------:R-:W-:Y:S01]  /*0c70*/  BSSY.RECONVERGENT B2, `(.L_x_14) ;  /* 0x0000057000027945 */ /* 0x000fe20003800200 */
[----:B------:R-:W-:Y:S01]  /*0c80*/  IMAD.MOV.U32 R7, RZ, RZ, R17 ;  /* 0x000000ffff077224 */ /* 0x000fe200078e0011 */
[----:B------:R-:W-:Y:S01]  /*0c90*/  LOP3.LUT R11, R10, 0x3ff00000, RZ, 0xfc, !PT ;  /* 0x3ff000000a0b7812 */ /* 0x000fe200078efcff */
[----:B------:R-:W-:Y:S01]  /*0ca0*/  IMAD.MOV.U32 R10, RZ, RZ, R26 ;  /* 0x000000ffff0a7224 */ /* 0x000fe200078e001a */
[----:B------:R-:W-:Y:S01]  /*0cb0*/  LOP3.LUT R26, R27, 0x7ff00000, RZ, 0xc0, !PT ;  /* 0x7ff000001b1a7812 */ /* 0x000fe200078ec0ff */
[----:B------:R-:W-:Y:S01]  /*0cc0*/  IMAD.MOV.U32 R18, RZ, RZ, 0x1 ;  /* 0x00000001ff127424 */ /* 0x000fe200078e00ff */
[C---:B------:R-:W-:Y:S01]  /*0cd0*/  FSETP.GEU.AND P2, PT, |R7|.reuse, 1.469367938527859385e-39, PT ;  /* 0x001000000700780b */ /* 0x040fe20003f4e200 */
[----:B------:R-:W-:Y:S01]  /*0ce0*/  IMAD.MOV.U32 R6, RZ, RZ, R16 ;  /* 0x000000ffff067224 */ /* 0x000fe200078e0010 */
[----:B------:R-:W-:Y:S01]  /*0cf0*/  LOP3.LUT R5, R7, 0x7ff00000, RZ, 0xc0, !PT ;  /* 0x7ff0000007057812 */ /* 0x000fe200078ec0ff */
[----:B------:R-:W-:Y:S01]  /*0d00*/  @!P0 DMUL R10, R8, 8.98846567431157953865e+307 ;  /* 0x7fe00000080a8828 */ /* 0x000fe20000000000 */
[----:B------:R-:W-:-:S02]  /*0d10*/  IMAD.MOV.U32 R24, RZ, RZ, 0x1ca00000 ;  /* 0x1ca00000ff187424 */ /* 0x000fc400078e00ff */
[----:B------:R-:W-:Y:S01]  /*0d20*/  ISETP.GE.U32.AND P1, PT, R5, R26, PT ;  /* 0x0000001a0500720c */ /* 0x000fe20003f26070 */
[----:B------:R-:W-:Y:S02]  /*0d30*/  IMAD.MOV.U32 R25, RZ, RZ, R5 ;  /* 0x000000ffff197224 */ /* 0x000fe400078e0005 */
[----:B------:R-:W0:Y:S04]  /*0d40*/  MUFU.RCP64H R19, R11 ;  /* 0x0000000b00137308 */ /* 0x000e280000001800 */
[----:B------:R-:W-:Y:S01]  /*0d50*/  @!P2 LOP3.LUT R20, R9, 0x7ff00000, RZ, 0xc0, !PT ;  /* 0x7ff000000914a812 */ /* 0x000fe200078ec0ff */
[----:B------:R-:W-:Y:S01]  /*0d60*/  @!P2 IMAD.MOV.U32 R22, RZ, RZ, RZ ;  /* 0x000000ffff16a224 */ /* 0x000fe200078e00ff */
[----:B------:R-:W-:Y:S02]  /*0d70*/  @!P0 LOP3.LUT R26, R11, 0x7ff00000, RZ, 0xc0, !PT ;  /* 0x7ff000000b1a8812 */ /* 0x000fe400078ec0ff */
[----:B------:R-:W-:-:S03]  /*0d80*/  @!P2 ISETP.GE.U32.AND P3, PT, R5, R20, PT ;  /* 0x000000140500a20c */ /* 0x000fc60003f66070 */
[----:B------:R-:W-:Y:S01]  /*0d90*/  VIADD R27, R26, 0xffffffff ;  /* 0xffffffff1a1b7836 */ /* 0x000fe20000000000 */
[----:B------:R-:W-:-:S04]  /*0da0*/  @!P2 SEL R21, R24, 0x63400000, !P3 ;  /* 0x634000001815a807 */ /* 0x000fc80005800000 */
[----:B------:R-:W-:Y:S01]  /*0db0*/  @!P2 LOP3.LUT R21, R21, 0x80000000, R7, 0xf8, !PT ;  /* 0x800000001515a812 */ /* 0x000fe200078ef807 */
[----:B0-----:R-:W-:-:S03]  /*0dc0*/  DFMA R16, R18, -R10, 1 ;  /* 0x3ff000001210742b */ /* 0x001fc6000000080a */
[----:B------:R-:W-:-:S05]  /*0dd0*/  @!P2 LOP3.LUT R23, R21, 0x100000, RZ, 0xfc, !PT ;  /* 0x001000001517a812 */ /* 0x000fca00078efcff */
[----:B------:R-:W-:-:S08]  /*0de0*/  DFMA R16, R16, R16, R16 ;  /* 0x000000101010722b */ /* 0x000fd00000000010 */
[----:B------:R-:W-:Y:S01]  /*0df0*/  DFMA R18, R18, R16, R18 ;  /* 0x000000101212722b */ /* 0x000fe20000000012 */
[----:B------:R-:W-:Y:S01]  /*0e00*/  SEL R17, R24, 0x63400000, !P1 ;  /* 0x6340000018117807 */ /* 0x000fe20004800000 */
[----:B------:R-:W-:-:S03]  /*0e10*/  IMAD.MOV.U32 R16, RZ, RZ, R6 ;  /* 0x000000ffff107224 */ /* 0x000fc600078e0006 */
[----:B------:R-:W-:-:S03]  /*0e20*/  LOP3.LUT R17, R17, 0x800fffff, R7, 0xf8, !PT ;  /* 0x800fffff11117812 */ /* 0x000fc600078ef807 */
[----:B------:R-:W-:-:S03]  /*0e30*/  DFMA R20, R18, -R10, 1 ;  /* 0x3ff000001214742b */ /* 0x000fc6000000080a */
[----:B------:R-:W-:-:S05]  /*0e40*/  @!P2 DFMA R16, R16, 2, -R22 ;  /* 0x400000001010a82b */ /* 0x000fca0000000816 */
[----:B------:R-:W-:-:S05]  /*0e50*/  DFMA R18, R18, R20, R18 ;  /* 0x000000141212722b */ /* 0x000fca0000000012 */
[----:B------:R-:W-:-:S03]  /*0e60*/  @!P2 LOP3.LUT R25, R17, 0x7ff00000, RZ, 0xc0, !PT ;  /* 0x7ff000001119a812 */ /* 0x000fc600078ec0ff */
[----:B------:R-:W-:Y:S02]  /*0e70*/  DMUL R20, R18, R16 ;  /* 0x0000001012147228 */ /* 0x000fe40000000000 */
[----:B------:R-:W-:-:S05]  /*0e80*/  VIADD R22, R25, 0xffffffff ;  /* 0xffffffff19167836 */ /* 0x000fca0000000000 */
[----:B------:R-:W-:Y:S01]  /*0e90*/  ISETP.GT.U32.AND P0, PT, R22, 0x7feffffe, PT ;  /* 0x7feffffe1600780c */ /* 0x000fe20003f04070 */
[----:B------:R-:W-:-:S03]  /*0ea0*/  DFMA R22, R20, -R10, R16 ;  /* 0x8000000a1416722b */ /* 0x000fc60000000010 */
[----:B------:R-:W-:-:S05]  /*0eb0*/  ISETP.GT.U32.OR P0, PT, R27, 0x7feffffe, P0 ;  /* 0x7feffffe1b00780c */ /* 0x000fca0000704470 */
[----:B------:R-:W-:-:S08]  /*0ec0*/  DFMA R22, R18, R22, R20 ;  /* 0x000000161216722b */ /* 0x000fd00000000014 */
[----:B------:R-:W-:Y:S05]  /*0ed0*/  @P0 BRA `(.L_x_15) ;  /* 0x00000000006c0947 */ /* 0x000fea0003800000 */
[----:B------:R-:W-:-:S04]  /*0ee0*/  LOP3.LUT R18, R9, 0x7ff00000, RZ, 0xc0, !PT ;  /* 0x7ff0000009127812 */ /* 0x000fc800078ec0ff */
[CC--:B------:R-:W-:Y:S02]  /*0ef0*/  VIADDMNMX R6, R5.reuse, -R18.reuse, 0xb9600000, !PT ;  /* 0xb960000005067446 */ /* 0x0c0fe40007800912 */
[----:B------:R-:W-:Y:S02]  /*0f00*/  ISETP.GE.U32.AND P0, PT, R5, R18, PT ;  /* 0x000000120500720c */ /* 0x000fe40003f06070 */
[----:B------:R-:W-:Y:S01]  /*0f10*/  VIMNMX R5, PT, PT, R6, 0x46a00000, PT ;  /* 0x46a0000006057848 */ /* 0x000fe20003fe0100 */
[----:B------:R-:W-:Y:S01]  /*0f20*/  IMAD.MOV.U32 R6, RZ, RZ, RZ ;  /* 0x000000ffff067224 */ /* 0x000fe200078e00ff */
[----:B------:R-:W-:-:S05]  /*0f30*/  SEL R24, R24, 0x63400000, !P0 ;  /* 0x6340000018187807 */ /* 0x000fca0004000000 */
[----:B------:R-:W-:-:S04]  /*0f40*/  IMAD.IADD R5, R5, 0x1, -R24 ;  /* 0x0000000105057824 */ /* 0x000fc800078e0a18 */
[----:B------:R-:W-:-:S06]  /*0f50*/  VIADD R7, R5, 0x7fe00000 ;  /* 0x7fe0000005077836 */ /* 0x000fcc0000000000 */
[----:B------:R-:W-:-:S10]  /*0f60*/  DMUL R18, R22, R6 ;  /* 0x0000000616127228 */ /* 0x000fd40000000000 */
[----:B------:R-:W-:-:S13]  /*0f70*/  FSETP.GTU.AND P0, PT, |R19|, 1.469367938527859385e-39, PT ;  /* 0x001000001300780b */ /* 0x000fda0003f0c200 */
[----:B------:R-:W-:Y:S05]  /*0f80*/  @P0 BRA `(.L_x_16) ;  /* 0x0000000000940947 */ /* 0x000fea0003800000 */
[----:B------:R-:W-:Y:S01]  /*0f90*/  DFMA R10, R22, -R10, R16 ;  /* 0x8000000a160a722b */ /* 0x000fe20000000010 */
[----:B------:R-:W-:-:S09]  /*0fa0*/  IMAD.MOV.U32 R6, RZ, RZ, RZ ;  /* 0x000000ffff067224 */ /* 0x000fd200078e00ff */
[C---:B------:R-:W-:Y:S02]  /*0fb0*/  FSETP.NEU.AND P0, PT, R11.reuse, RZ, PT ;  /* 0x000000ff0b00720b */ /* 0x040fe40003f0d000 */
[----:B------:R-:W-:-:S04]  /*0fc0*/  LOP3.LUT R17, R11, 0x80000000, R9, 0x48, !PT ;  /* 0x800000000b117812 */ /* 0x000fc800078e4809 */
[----:B------:R-:W-:-:S07]  /*0fd0*/  LOP3.LUT R7, R17, R7, RZ, 0xfc, !PT ;  /* 0x0000000711077212 */ /* 0x000fce00078efcff */
[----:B------:R-:W-:Y:S05]  /*0fe0*/  @!P0 BRA `(.L_x_16) ;  /* 0x00000000007c8947 */ /* 0x000fea0003800000 */
[----:B------:R-:W-:Y:S01]  /*0ff0*/  IMAD.MOV R9, RZ, RZ, -R5 ;  /* 0x000000ffff097224 */ /* 0x000fe200078e0a05 */
[----:B------:R-:W-:Y:S01]  /*1000*/  DMUL.RP R6, R22, R6 ;  /* 0x0000000616067228 */ /* 0x000fe20000008000 */
[----:B------:R-:W-:Y:S01]  /*1010*/  IMAD.MOV.U32 R8, RZ, RZ, RZ ;  /* 0x000000ffff087224 */ /* 0x000fe200078e00ff */
[----:B------:R-:W-:-:S05]  /*1020*/  IADD3 R5, PT, PT, -R5, -0x43300000, RZ ;  /* 0xbcd0000005057810 */ /* 0x000fca0007ffe1ff */
[----:B------:R-:W-:-:S03]  /*1030*/  DFMA R8, R18, -R8, R22 ;  /* 0x800000081208722b */ /* 0x000fc60000000016 */
[----:B------:R-:W-:-:S07]  /*1040*/  LOP3.LUT R17, R7, R17, RZ, 0x3c, !PT ;  /* 0x0000001107117212 */ /* 0x000fce00078e3cff */
[----:B------:R-:W-:-:S04]  /*1050*/  FSETP.NEU.AND P0, PT, |R9|, R5, PT ;  /* 0x000000050900720b */ /* 0x000fc80003f0d200 */
[----:B------:R-:W-:Y:S02]  /*1060*/  FSEL R18, R6, R18, !P0 ;  /* 0x0000001206127208 */ /* 0x000fe40004000000 */
[----:B------:R-:W-:Y:S01]  /*1070*/  FSEL R19, R17, R19, !P0 ;  /* 0x0000001311137208 */ /* 0x000fe20004000000 */
[----:B------:R-:W-:Y:S06]  /*1080*/  BRA `(.L_x_16) ;  /* 0x0000000000547947 */ /* 0x000fec0003800000 */
.L_x_15:
[----:B------:R-:W-:-:S14]  /*1090*/  DSETP.NAN.AND P0, PT, R6, R6, PT ;  /* 0x000000060600722a */ /* 0x000fdc0003f08000 */
[----:B------:R-:W-:Y:S05]  /*10a0*/  @P0 BRA `(.L_x_17) ;  /* 0x0000000000440947 */ /* 0x000fea0003800000 */
[----:B------:R-:W-:-:S14]  /*10b0*/  DSETP.NAN.AND P0, PT, R8, R8, PT ;  /* 0x000000080800722a */ /* 0x000fdc0003f08000 */
[----:B------:R-:W-:Y:S05]  /*10c0*/  @P0 BRA `(.L_x_18) ;  /* 0x0000000000300947 */ /* 0x000fea0003800000 */
[----:B------:R-:W-:Y:S01]  /*10d0*/  ISETP.NE.AND P0, PT, R25, R26, PT ;  /* 0x0000001a1900720c */ /* 0x000fe20003f05270 */
[----:B------:R-:W-:Y:S02]  /*10e0*/  IMAD.MOV.U32 R18, RZ, RZ, 0x0 ;  /* 0x00000000ff127424 */ /* 0x000fe400078e00ff */
[----:B------:R-:W-:-:S10]  /*10f0*/  IMAD.MOV.U32 R19, RZ, RZ, -0x80000 ;  /* 0xfff80000ff137424 */ /* 0x000fd400078e00ff */
[----:B------:R-:W-:Y:S05]  /*1100*/  @!P0 BRA `(.L_x_16) ;  /* 0x0000000000348947 */ /* 0x000fea0003800000 */
[----:B------:R-:W-:Y:S02]  /*1110*/  ISETP.NE.AND P0, PT, R25, 0x7ff00000, PT ;  /* 0x7ff000001900780c */ /* 0x000fe40003f05270 */
[----:B------:R-:W-:Y:S02]  /*1120*/  LOP3.LUT R19, R7, 0x80000000, R9, 0x48, !PT ;  /* 0x8000000007137812 */ /* 0x000fe400078e4809 */
[----:B------:R-:W-:-:S13]  /*1130*/  ISETP.EQ.OR P0, PT, R26, RZ, !P0 ;  /* 0x000000ff1a00720c */ /* 0x000fda0004702670 */
[----:B------:R-:W-:Y:S01]  /*1140*/  @P0 LOP3.LUT R5, R19, 0x7ff00000, RZ, 0xfc, !PT ;  /* 0x7ff0000013050812 */ /* 0x000fe200078efcff */
[----:B------:R-:W-:Y:S02]  /*1150*/  @!P0 IMAD.MOV.U32 R18, RZ, RZ, RZ ;  /* 0x000000ffff128224 */ /* 0x000fe400078e00ff */
[----:B------:R-:W-:Y:S02]  /*1160*/  @P0 IMAD.MOV.U32 R18, RZ, RZ, RZ ;  /* 0x000000ffff120224 */ /* 0x000fe400078e00ff */
[----:B------:R-:W-:Y:S01]  /*1170*/  @P0 IMAD.MOV.U32 R19, RZ, RZ, R5 ;  /* 0x000000ffff130224 */ /* 0x000fe200078e0005 */
[----:B------:R-:W-:Y:S06]  /*1180*/  BRA `(.L_x_16) ;  /* 0x0000000000147947 */ /* 0x000fec0003800000 */
.L_x_18:
[----:B------:R-:W-:Y:S01]  /*1190*/  LOP3.LUT R19, R9, 0x80000, RZ, 0xfc, !PT ;  /* 0x0008000009137812 */ /* 0x000fe200078efcff */
[----:B------:R-:W-:Y:S01]  /*11a0*/  IMAD.MOV.U32 R18, RZ, RZ, R8 ;  /* 0x000000ffff127224 */ /* 0x000fe200078e0008 */
[----:B------:R-:W-:Y:S06]  /*11b0*/  BRA `(.L_x_16) ;  /* 0x0000000000087947 */ /* 0x000fec0003800000 */
.L_x_17:
[----:B------:R-:W-:Y:S01]  /*11c0*/  LOP3.LUT R19, R7, 0x80000, RZ, 0xfc, !PT ;  /* 0x0008000007137812 */ /* 0x000fe200078efcff */
[----:B------:R-:W-:-:S07]  /*11d0*/  IMAD.MOV.U32 R18, RZ, RZ, R6 ;  /* 0x000000ffff127224 */ /* 0x000fce00078e0006 */
.L_x_16:
[----:B------:R-:W-:Y:S05]  /*11e0*/  BSYNC.RECONVERGENT B2 ;  /* 0x0000000000027941 */ /* 0x000fea0003800200 */
.L_x_14:
[----:B------:R-:W-:Y:S02]  /*11f0*/  IMAD.MOV.U32 R6, RZ, RZ, R0 ;  /* 0x000000ffff067224 */ /* 0x000fe400078e0000 */
[----:B------:R-:W-:-:S04]  /*1200*/  IMAD.MOV.U32 R7, RZ, RZ, 0x0 ;  /* 0x00000000ff077424 */ /* 0x000fc800078e00ff */
[----:B------:R-:W-:Y:S05]  /*1210*/  RET.REL.NODEC R6 `(_Z10calc_errorPdS_S_i) ;  /* 0xffffffec06787950 */ /* 0x000fea0003c3ffff */
.L_x_19:
[----:B------:R-:W-:-:S00]  /*1220*/  BRA `(.L_x_19) ;  /* 0xfffffffc00fc7947 */ /* 0x000fc0000383ffff */
[----:B------:R-:W-:-:S00]  /*1230*/  NOP ;  /* 0x0000000000007918 */ /* 0x000fc00000000000 */
        /* <DEDUP_REMOVED lines=12> */
.L_x_34:


//--------------------- .text._Z9thresholdPdPbS_id --------------------------
	.section	.text._Z9thresholdPdPbS_id,"ax",@progbits
	.align	128
        .global         _Z9thresholdPdPbS_id
        .type           _Z9thresholdPdPbS_id,@function
        .size           _Z9thresholdPdPbS_id,(.L_x_35 - _Z9thresholdPdPbS_id)
        .other          _Z9thresholdPdPbS_id,@"STO_CUDA_ENTRY STV_DEFAULT"
_Z9thresholdPdPbS_id:
.text._Z9thresholdPdPbS_id:
[----:B------:R-:W-:Y:S01]  /*0000*/  LDC R1, c[0x0][0x37c] ;  /* 0x0000df00ff017b82 */ /* 0x000fe20000000800 */
[----:B------:R-:W0:Y:S01]  /*0010*/  S2R R2, SR_CTAID.X ;  /* 0x0000000000027919 */ /* 0x000e220000002500 */
[----:B------:R-:W0:Y:S06]  /*0020*/  LDCU UR6, c[0x0][0x360] ;  /* 0x00006c00ff0677ac */ /* 0x000e2c0008000800 */
[----:B------:R-:W1:Y:S01]  /*0030*/  LDC.64 R24, c[0x0][0x380] ;  /* 0x0000e000ff187b82 */ /* 0x000e620000000a00 */
[----:B------:R-:W0:Y:S01]  /*0040*/  S2R R3, SR_TID.X ;  /* 0x0000000000037919 */ /* 0x000e220000002100 */
[----:B------:R-:W2:Y:S01]  /*0050*/  LDCU.64 UR4, c[0x0][0x358] ;  /* 0x00006b00ff0477ac */ /* 0x000ea20008000a00 */
[----:B0-----:R-:W-:-:S04]  /*0060*/  IMAD R2, R2, UR6, R3 ;  /* 0x0000000602027c24 */ /* 0x001fc8000f8e0203 */
[----:B------:R-:W-:-:S04]  /*0070*/  IMAD R6, R2, 0x3, RZ ;  /* 0x0000000302067824 */ /* 0x000fc800078e02ff */
[----:B-1----:R-:W-:-:S05]  /*0080*/  IMAD.WIDE R24, R6, 0x8, R24 ;  /* 0x0000000806187825 */ /* 0x002fca00078e0218 */
[----:B--2---:R-:W2:Y:S01]  /*0090*/  LDG.E.64 R4, desc[UR4][R24.64] ;  /* 0x0000000418047981 */ /* 0x004ea2000c1e1b00 */
[----:B------:R-:W-:Y:S01]  /*00a0*/  IMAD.MOV.U32 R8, RZ, RZ, 0x1 ;  /* 0x00000001ff087424 */ /* 0x000fe200078e00ff */
[----:B------:R-:W-:Y:S01]  /*00b0*/  BSSY.RECONVERGENT B0, `(.L_x_20) ;  /* 0x0000016000007945 */ /* 0x000fe20003800200 */
[----:B--2---:R-:W0:Y:S01]  /*00c0*/  MUFU.RCP64H R9, R5 ;  /* 0x0000000500097308 */ /* 0x004e220000001800 */
[----:B------:R-:W-:-:S03]  /*00d0*/  FSETP.GEU.AND P1, PT, |R5|, 6.5827683646048100446e-37, PT ;  /* 0x036000000500780b */ /* 0x000fc60003f2e200 */
        /* <DEDUP_REMOVED lines=11> */
[--C-:B------:R-:W-:Y:S01]  /*0190*/  IMAD.MOV.U32 R14, RZ, RZ, R4.reuse ;  /* 0x000000ffff0e7224 */ /* 0x100fe200078e0004 */
[----:B------:R-:W-:Y:S01]  /*01a0*/  MOV R0, 0x1f0 ;  /* 0x000001f000007802 */ /* 0x000fe20000000f00 */
[--C-:B------:R-:W-:Y:S02]  /*01b0*/  IMAD.MOV.U32 R15, RZ, RZ, R5.reuse ;  /* 0x000000ffff0f7224 */ /* 0x100fe400078e0005 */
[----:B------:R-:W-:Y:S02]  /*01c0*/  IMAD.MOV.U32 R12, RZ, RZ, R4 ;  /* 0x000000ffff0c7224 */ /* 0x000fe400078e0004 */
[----:B------:R-:W-:-:S07]  /*01d0*/  IMAD.MOV.U32 R13, RZ, RZ, R5 ;  /* 0x000000ffff0d7224 */ /* 0x000fce00078e0005 */
[----:B------:R-:W-:Y:S05]  /*01e0*/  CALL.REL.NOINC `($__internal_1_$__cuda_sm20_div_rn_f64_full) ;  /* 0x0000000400707944 */ /* 0x000fea0003c00000 */
[----:B------:R-:W-:Y:S02]  /*01f0*/  IMAD.MOV.U32 R8, RZ, RZ, R12 ;  /* 0x000000ffff087224 */ /* 0x000fe400078e000c */
[----:B------:R-:W-:-:S07]  /*0200*/  IMAD.MOV.U32 R9, RZ, RZ, R13 ;  /* 0x000000ffff097224 */ /* 0x000fce00078e000d */
.L_x_21:
[----:B------:R-:W-:Y:S05]  /*0210*/  BSYNC.RECONVERGENT B0 ;  /* 0x0000000000007941 */ /* 0x000fea0003800200 */
.L_x_20:
[----:B------:R-:W2:Y:S01]  /*0220*/  LDG.E.64 R10, desc[UR4][R24.64+0x8] ;  /* 0x00000804180a7981 */ /* 0x000ea2000c1e1b00 */
[----:B------:R-:W0:Y:S02]  /*0230*/  LDC.64 R12, c[0x0][0x390] ;  /* 0x0000e400ff0c7b82 */ /* 0x000e240000000a00 */
[----:B0-----:R-:W-:-:S05]  /*0240*/  IMAD.WIDE R6, R6, 0x8, R12 ;  /* 0x0000000806067825 */ /* 0x001fca00078e020c */
[----:B------:R-:W3:Y:S01]  /*0250*/  LDG.E.64 R14, desc[UR4][R6.64] ;  /* 0x00000004060e7981 */ /* 0x000ee2000c1e1b00 */
[----:B------:R-:W0:Y:S01]  /*0260*/  MUFU.RCP64H R13, R5 ;  /* 0x00000005000d7308 */ /* 0x000e220000001800 */
[----:B------:R-:W-:Y:S01]  /*0270*/  IMAD.MOV.U32 R12, RZ, RZ, 0x1 ;  /* 0x00000001ff0c7424 */ /* 0x000fe200078e00ff */
[----:B------:R-:W-:Y:S05]  /*0280*/  BSSY.RECONVERGENT B0, `(.L_x_22) ;  /* 0x0000014000007945 */ /* 0x000fea0003800200 */
[----:B0-----:R-:W-:-:S08]  /*0290*/  DFMA R16, -R4, R12, 1 ;  /* 0x3ff000000410742b */ /* 0x001fd0000000010c */
[----:B------:R-:W-:-:S08]  /*02a0*/  DFMA R16, R16, R16, R16 ;  /* 0x000000101010722b */ /* 0x000fd00000000010 */
[----:B------:R-:W-:-:S08]  /*02b0*/  DFMA R16, R12, R16, R12 ;  /* 0x000000100c10722b */ /* 0x000fd0000000000c */
[----:B------:R-:W-:-:S08]  /*02c0*/  DFMA R12, -R4, R16, 1 ;  /* 0x3ff00000040c742b */ /* 0x000fd00000000110 */
[----:B------:R-:W-:-:S08]  /*02d0*/  DFMA R18, R16, R12, R16 ;  /* 0x0000000c1012722b */ /* 0x000fd00000000010 */
[----:B--2---:R-:W-:Y:S01]  /*02e0*/  DMUL R12, R18, R10 ;  /* 0x0000000a120c7228 */ /* 0x004fe20000000000 */
[----:B------:R-:W-:-:S07]  /*02f0*/  FSETP.GEU.AND P1, PT, |R11|, 6.5827683646048100446e-37, PT ;  /* 0x036000000b00780b */ /* 0x000fce0003f2e200 */
[----:B------:R-:W-:-:S08]  /*0300*/  DFMA R16, -R4, R12, R10 ;  /* 0x0000000c0410722b */ /* 0x000fd0000000010a */
[----:B------:R-:W-:-:S10]  /*0310*/  DFMA R12, R18, R16, R12 ;  /* 0x00000010120c722b */ /* 0x000fd4000000000c */
[----:B------:R-:W-:Y:S01]  /*0320*/  FFMA R0, RZ, R5, R13 ;  /* 0x00000005ff007223 */ /* 0x000fe2000000000d */
[----:B---3--:R-:W-:-:S04]  /*0330*/  DADD R8, -R14, R8 ;  /* 0x000000000e087229 */ /* 0x008fc80000000108 */
[----:B------:R-:W-:-:S13]  /*0340*/  FSETP.GT.AND P0, PT, |R0|, 1.469367938527859385e-39, PT ;  /* 0x001000000000780b */ /* 0x000fda0003f04200 */
[----:B------:R-:W-:Y:S05]  /*0350*/  @P0 BRA P1, `(.L_x_23) ;  /* 0x0000000000180947 */ /* 0x000fea0000800000 */
[----:B------:R-:W-:Y:S01]  /*0360*/  IMAD.MOV.U32 R14, RZ, RZ, R10 ;  /* 0x000000ffff0e7224 */ /* 0x000fe200078e000a */
[----:B------:R-:W-:Y:S01]  /*0370*/  MOV R0, 0x3c0 ;  /* 0x000003c000007802 */ /* 0x000fe20000000f00 */
[----:B------:R-:W-:Y:S02]  /*0380*/  IMAD.MOV.U32 R15, RZ, RZ, R11 ;  /* 0x000000ffff0f7224 */ /* 0x000fe400078e000b */
[----:B------:R-:W-:Y:S02]  /*0390*/  IMAD.MOV.U32 R12, RZ, RZ, R4 ;  /* 0x000000ffff0c7224 */ /* 0x000fe400078e0004 */
[----:B------:R-:W-:-:S07]  /*03a0*/  IMAD.MOV.U32 R13, RZ, RZ, R5 ;  /* 0x000000ffff0d7224 */ /* 0x000fce00078e0005 */
[----:B------:R-:W-:Y:S05]  /*03b0*/  CALL.REL.NOINC `($__internal_1_$__cuda_sm20_div_rn_f64_full) ;  /* 0x0000000000fc7944 */ /* 0x000fea0003c00000 */
.L_x_23:
[----:B------:R-:W-:Y:S05]  /*03c0*/  BSYNC.RECONVERGENT B0 ;  /* 0x0000000000007941 */ /* 0x000fea0003800200 */
.L_x_22:
[----:B------:R-:W2:Y:S04]  /*03d0*/  LDG.E.64 R14, desc[UR4][R24.64+0x10] ;  /* 0x00001004180e7981 */ /* 0x000ea8000c1e1b00 */
        /* <DEDUP_REMOVED lines=10> */
[----:B------:R-:W-:Y:S01]  /*0480*/  FSETP.GEU.AND P1, PT, |R15|, 6.5827683646048100446e-37, PT ;  /* 0x036000000f00780b */ /* 0x000fe20003f2e200 */
[----:B---3--:R-:W-:-:S06]  /*0490*/  DADD R24, -R16, R12 ;  /* 0x0000000010187229 */ /* 0x008fcc000000010c */
[----:B------:R-:W-:-:S08]  /*04a0*/  DFMA R18, -R4, R10, R14 ;  /* 0x0000000a0412722b */ /* 0x000fd0000000010e */
[----:B------:R-:W-:-:S10]  /*04b0*/  DFMA R10, R20, R18, R10 ;  /* 0x00000012140a722b */ /* 0x000fd4000000000a */
[----:B------:R-:W-:-:S05]  /*04c0*/  FFMA R0, RZ, R5, R11 ;  /* 0x00000005ff007223 */ /* 0x000fca000000000b */
[----:B------:R-:W-:-:S13]  /*04d0*/  FSETP.GT.AND P0, PT, |R0|, 1.469367938527859385e-39, PT ;  /* 0x001000000000780b */ /* 0x000fda0003f04200 */
[----:B------:R-:W-:Y:S05]  /*04e0*/  @P0 BRA P1, `(.L_x_25) ;  /* 0x0000000000180947 */ /* 0x000fea0000800000 */
[----:B------:R-:W-:Y:S01]  /*04f0*/  IMAD.MOV.U32 R12, RZ, RZ, R4 ;  /* 0x000000ffff0c7224 */ /* 0x000fe200078e0004 */
[----:B------:R-:W-:Y:S01]  /*0500*/  MOV R0, 0x530 ;  /* 0x0000053000007802 */ /* 0x000fe20000000f00 */
[----:B------:R-:W-:-:S07]  /*0510*/  IMAD.MOV.U32 R13, RZ, RZ, R5 ;  /* 0x000000ffff0d7224 */ /* 0x000fce00078e0005 */
[----:B------:R-:W-:Y:S05]  /*0520*/  CALL.REL.NOINC `($__internal_1_$__cuda_sm20_div_rn_f64_full) ;  /* 0x0000000000a07944 */ /* 0x000fea0003c00000 */
[----:B------:R-:W-:Y:S02]  /*0530*/  IMAD.MOV.U32 R10, RZ, RZ, R12 ;  /* 0x000000ffff0a7224 */ /* 0x000fe400078e000c */
[----:B------:R-:W-:-:S07]  /*0540*/  IMAD.MOV.U32 R11, RZ, RZ, R13 ;  /* 0x000000ffff0b7224 */ /* 0x000fce00078e000d */
.L_x_25:
[----:B------:R-:W-:Y:S05]  /*0550*/  BSYNC.RECONVERGENT B0 ;  /* 0x0000000000007941 */ /* 0x000fea0003800200 */
.L_x_24:
[----:B------:R-:W2:Y:S01]  /*0560*/  LDG.E.64 R6, desc[UR4][R6.64+0x10] ;  /* 0x0000100406067981 */ /* 0x000ea2000c1e1b00 */
[----:B------:R-:W0:Y:S01]  /*0570*/  LDCU UR6, c[0x0][0x398] ;  /* 0x00007300ff0677ac */ /* 0x000e220008000800 */
[----:B------:R-:W-:Y:S01]  /*0580*/  IMAD.MOV.U32 R4, RZ, RZ, 0x1 ;  /* 0x00000001ff047424 */ /* 0x000fe200078e00ff */
[----:B------:R-:W-:Y:S01]  /*0590*/  DMUL R24, R24, R24 ;  /* 0x0000001818187228 */ /* 0x000fe20000000000 */
[----:B------:R-:W-:Y:S07]  /*05a0*/  BSSY.RECONVERGENT B0, `(.L_x_26) ;  /* 0x0000018000007945 */ /* 0x000fee0003800200 */
[----:B------:R-:W-:Y:S01]  /*05b0*/  DFMA R24, R8, R8, R24 ;  /* 0x000000080818722b */ /* 0x000fe20000000018 */
[----:B0-----:R-:W0:Y:S08]  /*05c0*/  I2F.F64 R12, UR6 ;  /* 0x00000006000c7d12 */ /* 0x001e300008201c00 */
[----:B0-----:R-:W0:Y:S02]  /*05d0*/  MUFU.RCP64H R5, R13 ;  /* 0x0000000d00057308 */ /* 0x001e240000001800 */
[----:B0-----:R-:W-:-:S08]  /*05e0*/  DFMA R14, -R12, R4, 1 ;  /* 0x3ff000000c0e742b */ /* 0x001fd00000000104 */
[----:B------:R-:W-:-:S08]  /*05f0*/  DFMA R14, R14, R14, R14 ;  /* 0x0000000e0e0e722b */ /* 0x000fd0000000000e */
[----:B------:R-:W-:-:S08]  /*0600*/  DFMA R14, R4, R14, R4 ;  /* 0x0000000e040e722b */ /* 0x000fd00000000004 */
[----:B------:R-:W-:-:S08]  /*0610*/  DFMA R4, -R12, R14, 1 ;  /* 0x3ff000000c04742b */ /* 0x000fd0000000010e */
[----:B------:R-:W-:Y:S02]  /*0620*/  DFMA R4, R14, R4, R14 ;  /* 0x000000040e04722b */ /* 0x000fe4000000000e */
[----:B--2---:R-:W-:-:S08]  /*0630*/  DADD R10, -R6, R10 ;  /* 0x00000000060a7229 */ /* 0x004fd0000000010a */
[----:B------:R-:W-:-:S08]  /*0640*/  DFMA R24, R10, R10, R24 ;  /* 0x0000000a0a18722b */ /* 0x000fd00000000018 */
[----:B------:R-:W-:Y:S02]  /*0650*/  DMUL R6, R24, R4 ;  /* 0x0000000418067228 */ /* 0x000fe40000000000 */
[----:B------:R-:W-:-:S06]  /*0660*/  FSETP.GEU.AND P1, PT, |R25|, 6.5827683646048100446e-37, PT ;  /* 0x036000001900780b */ /* 0x000fcc0003f2e200 */
        /* <DEDUP_REMOVED lines=11> */
.L_x_27:
[----:B------:R-:W-:Y:S05]  /*0720*/  BSYNC.RECONVERGENT B0 ;  /* 0x0000000000007941 */ /* 0x000fea0003800200 */
.L_x_26:
[----:B------:R-:W0:Y:S01]  /*0730*/  LDCU.64 UR6, c[0x0][0x3a0] ;  /* 0x00007400ff0677ac */ /* 0x000e220008000a00 */
[----:B------:R-:W1:Y:S01]  /*0740*/  LDCU.64 UR8, c[0x0][0x388] ;  /* 0x00007100ff0877ac */ /* 0x000e620008000a00 */
[----:B0-----:R-:W-:Y:S01]  /*0750*/  DSETP.GEU.AND P0, PT, R4, UR6, PT ;  /* 0x0000000604007e2a */ /* 0x001fe2000bf0e000 */
[----:B-1----:R-:W-:-:S05]  /*0760*/  IADD3 R4, P1, PT, R2, UR8, RZ ;  /* 0x0000000802047c10 */ /* 0x002fca000ff3e0ff */
[----:B------:R-:W-:Y:S02]  /*0770*/  SEL R3, RZ, 0x1, P0 ;  /* 0x00000001ff037807 */ /* 0x000fe40000000000 */
[----:B------:R-:W-:-:S05]  /*0780*/  LEA.HI.X.SX32 R5, R2, UR9, 0x1, P1 ;  /* 0x0000000902057c11 */ /* 0x000fca00088f0eff */
[----:B------:R-:W-:Y:S01]  /*0790*/  STG.E.U8 desc[UR4][R4.64], R3 ;  /* 0x0000000304007986 */ /* 0x000fe2000c101104 */
[----:B------:R-:W-:Y:S05]  /*07a0*/  EXIT ;  /* 0x000000000000794d */ /* 0x000fea0003800000 */
        .weak           $__internal_1_$__cuda_sm20_div_rn_f64_full
        .type           $__internal_1_$__cuda_sm20_div_rn_f64_full,@function
        .size           $__internal_1_$__cuda_sm20_div_rn_f64_full,(.L_x_35 - $__internal_1_$__cuda_sm20_div_rn_f64_full)
$__internal_1_$__cuda_sm20_div_rn_f64_full:
[C---:B------:R-:W-:Y:S01]  /*07b0*/  FSETP.GEU.AND P0, PT, |R13|.reuse, 1.469367938527859385e-39, PT ;  /* 0x001000000d00780b */ /* 0x040fe20003f0e200 */
[----:B------:R-:W-:Y:S01]  /*07c0*/  IMAD.MOV.U32 R26, RZ, RZ, 0x1ca00000 ;  /* 0x1ca00000ff1a7424 */ /* 0x000fe200078e00ff */
[----:B------:R-:W-:Y:S01]  /*07d0*/  LOP3.LUT R10, R13, 0x800fffff, RZ, 0xc0, !PT ;  /* 0x800fffff0d0a7812 */ /* 0x000fe200078ec0ff */
[----:B------:R-:W-:Y:S01]  /*07e0*/  BSSY.RECONVERGENT B1, `(.L_x_28) ;  /* 0x0000054000017945 */ /* 0x000fe20003800200 */
[----:B------:R-:W-:Y:S02]  /*07f0*/  MOV R16, 0x1 ;  /* 0x0000000100107802 */ /* 0x000fe40000000f00 */
[----:B------:R-:W-:Y:S01]  /*0800*/  LOP3.LUT R11, R10, 0x3ff00000, RZ, 0xfc, !PT ;  /* 0x3ff000000a0b7812 */ /* 0x000fe200078efcff */
[----:B------:R-:W-:Y:S01]  /*0810*/  IMAD.MOV.U32 R10, RZ, RZ, R12 ;  /* 0x000000ffff0a7224 */ /* 0x000fe200078e000c */
[C---:B------:R-:W-:Y:S02]  /*0820*/  FSETP.GEU.AND P2, PT, |R15|.reuse, 1.469367938527859385e-39, PT ;  /* 0x001000000f00780b */ /* 0x040fe40003f4e200 */
[----:B------:R-:W-:-:S02]  /*0830*/  LOP3.LUT R3, R15, 0x7ff00000, RZ, 0xc0, !PT ;  /* 0x7ff000000f037812 */ /* 0x000fc400078ec0ff */
[----:B------:R-:W-:Y:S01]  /*0840*/  LOP3.LUT R28, R13, 0x7ff00000, RZ, 0xc0, !PT ;  /* 0x7ff000000d1c7812 */ /* 0x000fe200078ec0ff */
[----:B------:R-:W-:-:S03]  /*0850*/  @!P0 DMUL R10, R12, 8.98846567431157953865e+307 ;  /* 0x7fe000000c0a8828 */ /* 0x000fc60000000000 */
[----:B------:R-:W-:-:S03]  /*0860*/  ISETP.GE.U32.AND P1, PT, R3, R28, PT ;  /* 0x0000001c0300720c */ /* 0x000fc60003f26070 */
[----:B------:R-:W0:Y:S02]  /*0870*/  MUFU.RCP64H R17, R11 ;  /* 0x0000000b00117308 */ /* 0x000e240000001800 */
[----:B------:R-:W-:Y:S02]  /*0880*/  @!P2 LOP3.LUT R18, R13, 0x7ff00000, RZ, 0xc0, !PT ;  /* 0x7ff000000d12a812 */ /* 0x000fe400078ec0ff */
[----:B------:R-:W-:Y:S02]  /*0890*/  @!P0 LOP3.LUT R28, R11, 0x7ff00000, RZ, 0xc0, !PT ;  /* 0x7ff000000b1c8812 */ /* 0x000fe400078ec0ff */
[----:B------:R-:W-:-:S04]  /*08a0*/  @!P2 ISETP.GE.U32.AND P3, PT, R3, R18, PT ;  /* 0x000000120300a20c */ /* 0x000fc80003f66070 */
[----:B------:R-:W-:-:S04]  /*08b0*/  @!P2 SEL R19, R26, 0x63400000, !P3 ;  /* 0x634000001a13a807 */ /* 0x000fc80005800000 */
[----:B------:R-:W-:Y:S01]  /*08c0*/  @!P2 LOP3.LUT R22, R19, 0x80000000, R15, 0xf8, !PT ;  /* 0x800000001316a812 */ /* 0x000fe200078ef80f */
[----:B0-----:R-:W-:-:S03]  /*08d0*/  DFMA R20, R16, -R10, 1 ;  /* 0x3ff000001014742b */ /* 0x001fc6000000080a */
[----:B------:R-:W-:Y:S01]  /*08e0*/  @!P2 LOP3.LUT R23, R22, 0x100000, RZ, 0xfc, !PT ;  /* 0x001000001617a812 */ /* 0x000fe200078efcff */
[----:B------:R-:W-:-:S04]  /*08f0*/  @!P2 IMAD.MOV.U32 R22, RZ, RZ, RZ ;  /* 0x000000ffff16a224 */ /* 0x000fc800078e00ff */
[----:B------:R-:W-:-:S08]  /*0900*/  DFMA R20, R20, R20, R20 ;  /* 0x000000141414722b */ /* 0x000fd00000000014 */
[----:B------:R-:W-:Y:S01]  /*0910*/  DFMA R20, R16, R20, R16 ;  /* 0x000000141014722b */ /* 0x000fe20000000010 */
[----:B------:R-:W-:Y:S01]  /*0920*/  SEL R17, R26, 0x63400000, !P1 ;  /* 0x634000001a117807 */ /* 0x000fe20004800000 */
[----:B------:R-:W-:-:S03]  /*0930*/  IMAD.MOV.U32 R16, RZ, RZ, R14 ;  /* 0x000000ffff107224 */ /* 0x000fc600078e000e */
[----:B------:R-:W-:-:S03]  /*0940*/  LOP3.LUT R17, R17, 0x800fffff, R15, 0xf8, !PT ;  /* 0x800fffff11117812 */ /* 0x000fc600078ef80f */
[----:B------:R-:W-:-:S03]  /*0950*/  DFMA R18, R20, -R10, 1 ;  /* 0x3ff000001412742b */ /* 0x000fc6000000080a */
[----:B------:R-:W-:-:S05]  /*0960*/  @!P2 DFMA R16, R16, 2, -R22 ;  /* 0x400000001010a82b */ /* 0x000fca0000000816 */
[----:B------:R-:W-:-:S08]  /*0970*/  DFMA R18, R20, R18, R20 ;  /* 0x000000121412722b */ /* 0x000fd00000000014 */
[----:B------:R-:W-:-:S08]  /*0980*/  DMUL R20, R18, R16 ;  /* 0x0000001012147228 */ /* 0x000fd00000000000 */
[----:B------:R-:W-:-:S08]  /*0990*/  DFMA R22, R20, -R10, R16 ;  /* 0x8000000a1416722b */ /* 0x000fd00000000010 */
[----:B------:R-:W-:Y:S01]  /*09a0*/  DFMA R22, R18, R22, R20 ;  /* 0x000000161216722b */ /* 0x000fe20000000014 */
[----:B------:R-:W-:Y:S01]  /*09b0*/  IMAD.MOV.U32 R20, RZ, RZ, R3 ;  /* 0x000000ffff147224 */ /* 0x000fe200078e0003 */
[----:B------:R-:W-:-:S05]  /*09c0*/  @!P2 LOP3.LUT R20, R17, 0x7ff00000, RZ, 0xc0, !PT ;  /* 0x7ff000001114a812 */ /* 0x000fca00078ec0ff */
[----:B------:R-:W-:-:S05]  /*09d0*/  VIADD R18, R20, 0xffffffff ;  /* 0xffffffff14127836 */ /* 0x000fca0000000000 */
[----:B------:R-:W-:Y:S01]  /*09e0*/  ISETP.GT.U32.AND P0, PT, R18, 0x7feffffe, PT ;  /* 0x7feffffe1200780c */ /* 0x000fe20003f04070 */
[----:B------:R-:W-:-:S05]  /*09f0*/  VIADD R18, R28, 0xffffffff ;  /* 0xffffffff1c127836 */ /* 0x000fca0000000000 */
[----:B------:R-:W-:-:S13]  /*0a00*/  ISETP.GT.U32.OR P0, PT, R18, 0x7feffffe, P0 ;  /* 0x7feffffe1200780c */ /* 0x000fda0000704470 */
        /* <DEDUP_REMOVED lines=28> */
.L_x_29:
[----:B------:R-:W-:-:S14]  /*0bd0*/  DSETP.NAN.AND P0, PT, R14, R14, PT ;  /* 0x0000000e0e00722a */ /* 0x000fdc0003f08000 */
[----:B------:R-:W-:Y:S05]  /*0be0*/  @P0 BRA `(.L_x_31) ;  /* 0x0000000000440947 */ /* 0x000fea0003800000 */
[----:B------:R-:W-:-:S14]  /*0bf0*/  DSETP.NAN.AND P0, PT, R12, R12, PT ;  /* 0x0000000c0c00722a */ /* 0x000fdc0003f08000 */
[----:B------:R-:W-:Y:S05]  /*0c00*/  @P0 BRA `(.L_x_32) ;  /* 0x0000000000300947 */ /* 0x000fea0003800000 */
[----:B------:R-:W-:Y:S01]  /*0c10*/  ISETP.NE.AND P0, PT, R20, R28, PT ;  /* 0x0000001c1400720c */ /* 0x000fe20003f05270 */
[----:B------:R-:W-:Y:S01]  /*0c20*/  IMAD.MOV.U32 R19, RZ, RZ, -0x80000 ;  /* 0xfff80000ff137424 */ /* 0x000fe200078e00ff */
[----:B------:R-:W-:-:S11]  /*0c30*/  MOV R18, 0x0 ;  /* 0x0000000000127802 */ /* 0x000fd60000000f00 */
        /* <DEDUP_REMOVED lines=9> */
.L_x_32:
[----:B------:R-:W-:Y:S01]  /*0cd0*/  LOP3.LUT R19, R13, 0x80000, RZ, 0xfc, !PT ;  /* 0x000800000d137812 */ /* 0x000fe200078efcff */
[----:B------:R-:W-:Y:S01]  /*0ce0*/  IMAD.MOV.U32 R18, RZ, RZ, R12 ;  /* 0x000000ffff127224 */ /* 0x000fe200078e000c */
[----:B------:R-:W-:Y:S06]  /*0cf0*/  BRA `(.L_x_30) ;  /* 0x0000000000087947 */ /* 0x000fec0003800000 */
.L_x_31:
[----:B------:R-:W-:Y:S01]  /*0d00*/  LOP3.LUT R19, R15, 0x80000, RZ, 0xfc, !PT ;  /* 0x000800000f137812 */ /* 0x000fe200078efcff */
[----:B------:R-:W-:-:S07]  /*0d10*/  IMAD.MOV.U32 R18, RZ, RZ, R14 ;  /* 0x000000ffff127224 */ /* 0x000fce00078e000e */
.L_x_30:
[----:B------:R-:W-:Y:S05]  /*0d20*/  BSYNC.RECONVERGENT B1 ;  /* 0x0000000000017941 */ /* 0x000fea0003800200 */
.L_x_28:
[----:B------:R-:W-:Y:S02]  /*0d30*/  IMAD.MOV.U32 R10, RZ, RZ, R0 ;  /* 0x000000ffff0a7224 */ /* 0x000fe400078e0000 */
[----:B------:R-:W-:Y:S02]  /*0d40*/  IMAD.MOV.U32 R11, RZ, RZ, 0x0 ;  /* 0x00000000ff0b7424 */ /* 0x000fe400078e00ff */
[----:B------:R-:W-:Y:S02]  /*0d50*/  IMAD.MOV.U32 R12, RZ, RZ, R18 ;  /* 0x000000ffff0c7224 */ /* 0x000fe400078e0012 */
[----:B------:R-:W-:Y:S01]  /*0d60*/  IMAD.MOV.U32 R13, RZ, RZ, R19 ;  /* 0x000000ffff0d7224 */ /* 0x000fe200078e0013 */
[----:B------:R-:W-:Y:S06]  /*0d70*/  RET.REL.NODEC R10 `(_Z9thresholdPdPbS_id) ;  /* 0xfffffff00aa07950 */ /* 0x000fec0003c3ffff */
.L_x_33:
        /* <DEDUP_REMOVED lines=16> */
.L_x_35:


//--------------------- .nv.shared._Z10calc_errorPdS_S_i --------------------------
	.section	.nv.shared._Z10calc_errorPdS_S_i,"aw",@nobits
	.sectionflags	@""
	.align	8
.nv.shared._Z10calc_errorPdS_S_i:
	.zero		28192


//--------------------- .nv.shared.reserved.0     --------------------------
	.section	.nv.shared.reserved.0,"aw",@nobits
	.weak		__nv_reservedSMEM_offset_0_alias
	.size		__nv_reservedSMEM_offset_0_alias, 0, 64
	.other		__nv_reservedSMEM_offset_0_alias,@"STO_CUDA_RESERVED_SHARED STV_DEFAULT"
__nv_reservedSMEM_offset_0_alias:
	.zero		0
	.zero		64


//--------------------- .nv.constant0._Z10calc_errorPdS_S_i --------------------------
	.section	.nv.constant0._Z10calc_errorPdS_S_i,"a",@progbits
	.sectionflags	@""
	.align	4
.nv.constant0._Z10calc_errorPdS_S_i:
	.zero		924


//--------------------- .nv.constant0._Z9thresholdPdPbS_id --------------------------
	.section	.nv.constant0._Z9thresholdPdPbS_id,"a",@progbits
	.sectionflags	@""
	.align	4
.nv.constant0._Z9thresholdPdPbS_id:
	.zero		936


//--------------------- SYMBOLS --------------------------

	.type		.nv.reservedSmem.offset0,@object
	.size		.nv.reservedSmem.offset0,0x4
	.type		.nv.reservedSmem.cap,@object
	.size		.nv.reservedSmem.cap,0x4
